// auto-generated by cutlass_sweep.gemm — config: {"arch": "sm_100", "cluster_m": 2, "cluster_n": 1, "dtype": "bf16", "stages": 5, "tile_k": 128, "tile_m": 64, "tile_n": 64}
#include "cutlass/cutlass.h"
#include "cutlass/gemm/collective/collective_builder.hpp"
#include "cutlass/gemm/device/gemm_universal_adapter.h"
#include "cutlass/gemm/kernel/gemm_universal.hpp"
#include "cutlass/epilogue/collective/collective_builder.hpp"

using ElemA = cutlass::bfloat16_t;
using ElemB = cutlass::bfloat16_t;
using ElemCD = cutlass::bfloat16_t;
using Acc  = float;
using TileShape    = cute::Shape<cute::_64, cute::_64, cute::_128>;
using ClusterShape = cute::Shape<cute::_2, cute::_1, cute::_1>;

using CollectiveEpilogue = typename cutlass::epilogue::collective::CollectiveBuilder<
    cutlass::arch::Sm100, cutlass::arch::OpClassTensorOp,
    TileShape, ClusterShape,
    cutlass::epilogue::collective::EpilogueTileAuto,
    Acc, Acc,
    ElemCD, cutlass::layout::RowMajor, 128 / cutlass::sizeof_bits<ElemCD>::value,
    ElemCD, cutlass::layout::RowMajor, 128 / cutlass::sizeof_bits<ElemCD>::value,
    cutlass::epilogue::collective::EpilogueScheduleAuto
  >::CollectiveOp;

using CollectiveMainloop = typename cutlass::gemm::collective::CollectiveBuilder<
    cutlass::arch::Sm100, cutlass::arch::OpClassTensorOp,
    ElemA, cutlass::layout::RowMajor, 128 / cutlass::sizeof_bits<ElemA>::value,
    ElemB, cutlass::layout::ColumnMajor, 128 / cutlass::sizeof_bits<ElemB>::value,
    Acc,
    TileShape, ClusterShape,
    cutlass::gemm::collective::StageCount<5>,
    cutlass::gemm::collective::KernelScheduleAuto
  >::CollectiveOp;

using GemmKernel = cutlass::gemm::kernel::GemmUniversal<
    cute::Shape<int,int,int,int>,
    CollectiveMainloop,
    CollectiveEpilogue
>;
using Gemm = cutlass::gemm::device::GemmUniversalAdapter<GemmKernel>;

// Force the device kernel symbol into the cubin without needing a host main.
auto* _anchor = &cutlass::device_kernel<GemmKernel>;


// ===== COMPILED SASS (sm_100a) =====

	.target	sm_100a

	.elftype	@"ET_EXEC"


//--------------------- .note.nv.tkinfo           --------------------------
	.section	.note.nv.tkinfo,"",@"SHT_NOTE"
	.sectionflags	@"SHF_NOTE_NV_TKINFO"
	.tkinfo
        /*0018*/ 	.word	0x00000002
        /*0030*/ 	.string	""
        /*0030*/ 	.string	"ptxas"
        /*0030*/ 	.string	"Cuda compilation tools, release 13.0, V13.0.88"
        /*0030*/ 	.string	"Build cuda_13.0.r13.0/compiler.36424714_0"
        /*0030*/ 	.string	"-arch sm_100a -m 64 "



//--------------------- .note.nv.cuinfo           --------------------------
	.section	.note.nv.cuinfo,"",@"SHT_NOTE"
	.sectionflags	@"SHF_NOTE_NV_CUINFO"
        /*0018*/ 	.short	0x0002
        /*001a*/ 	.short	0x0064
        /*001c*/ 	.short	0x0082
	.zero		2


//--------------------- .nv.info                  --------------------------
	.section	.nv.info,"",@"SHT_CUDA_INFO"
	.align	4


	//----- nvinfo : EIATTR_REGCOUNT
	.align		4
        /*0000*/ 	.byte	0x04, 0x2f
        /*0002*/ 	.short	(.L_19 - .L_18)
	.align		4
.L_18:
        /*0004*/ 	.word	index@(_ZN7cutlass13device_kernelINS_4gemm6kernel13GemmUniversalIN4cute5tupleIJiiiiEEENS1_10collective13CollectiveMmaINS1_35MainloopSm100TmaUmmaWarpSpecializedILi5ELi2ELi4ENS5_IJNS4_1CILi2EEENSA_ILi1EEESC_EEEEENS5_IJNSA_ILi64EEESF_NSA_ILi128EEEEEENS_10bfloat16_tENS5_IJlSC_lEEESI_SJ_NS4_8TiledMMAINS4_8MMA_AtomIJNS4_20SM100_MMA_F16BF16_SSISI_SI_fLi64ELi64ELNS4_4UMMA5MajorE0ELSO_0ELNSN_7ScaleInE0ELSP_0EEEEEENS4_6LayoutINS5_IJSC_SC_SC_EEENS5_IJNSA_ILi0EEESU_SU_EEEEENS5_IJNS4_10UnderscoreESX_SX_EEEEENS4_13SM90_TMA_LOADENS4_14ComposedLayoutINS4_7SwizzleILi3ELi4ELi3EEENS4_18smem_ptr_flag_bitsILi16EEENSS_INS5_IJNSA_ILi8EEESF_EEENS5_IJSF_SC_EEEEEEEvNS4_8identityENS4_23SM90_TMA_LOAD_MULTICASTES1A_vS1B_EENS_8epilogue10collective18CollectiveEpilogueINS1E_23Sm100TmaWarpSpecializedILi3ELi2ELi16ELb1ELb0EEEJSH_NS5_IJNSS_ISF_SC_EENSS_INSA_ILi32EEESC_EEEEESI_SJ_SI_SJ_NS1E_6fusion15FusionCallbacksIS1I_NS1N_17LinearCombinationISI_fSI_fLNS_15FloatRoundStyleE2EEESH_S1M_JEEENS4_5SM1004TMEM4LOAD26SM100_TMEM_LOAD_16dp256b4xES10_NS11_INS12_ILi2ELi4ELi3EEES15_NSS_INS5_IJS16_S1K_EEENS5_IJS1K_SC_EEEEEEENS4_17SM75_U32x4_LDSM_NENS4_14SM90_TMA_STOREES21_NS4_17SM90_U32x4_STSM_NENS4_39AutoVectorizingCopyWithAssumedAlignmentILi128EEEEEEvvEEEEvNT_6ParamsE)
        /*0008*/ 	.word	0x00000045


	//----- nvinfo : EIATTR_FRAME_SIZE
	.align		4
.L_19:
        /*000c*/ 	.byte	0x04, 0x11
        /*000e*/ 	.short	(.L_21 - .L_20)
	.align		4
.L_20:
        /*0010*/ 	.word	index@($__internal_2_$__cuda_sm10x_tcgen05_guardrail_trap_unallocated_columns_being_dealloced)
        /*0014*/ 	.word	0x00000000


	//----- nvinfo : EIATTR_FRAME_SIZE
	.align		4
.L_21:
        /*0018*/ 	.byte	0x04, 0x11
        /*001a*/ 	.short	(.L_23 - .L_22)
	.align		4
.L_22:
        /*001c*/ 	.word	index@($__internal_1_$__cuda_sm10x_tcgen05_guardrail_trap_phase_invalid_during_alloc)
        /*0020*/ 	.word	0x00000000


	//----- nvinfo : EIATTR_FRAME_SIZE
	.align		4
.L_23:
        /*0024*/ 	.byte	0x04, 0x11
        /*0026*/ 	.short	(.L_25 - .L_24)
	.align		4
.L_24:
        /*0028*/ 	.word	index@($__internal_0_$__cuda_sm10x_tcgen05_guardrail_trap_col_being_dealloced_not_returned_by_alloc)
        /*002c*/ 	.word	0x00000000


	//----- nvinfo : EIATTR_FRAME_SIZE
	.align		4
.L_25:
        /*0030*/ 	.byte	0x04, 0x11
        /*0032*/ 	.short	(.L_27 - .L_26)
	.align		4
.L_26:
        /*0034*/ 	.word	index@(_ZN7cutlass13device_kernelINS_4gemm6kernel13GemmUniversalIN4cute5tupleIJiiiiEEENS1_10collective13CollectiveMmaINS1_35MainloopSm100TmaUmmaWarpSpecializedILi5ELi2ELi4ENS5_IJNS4_1CILi2EEENSA_ILi1EEESC_EEEEENS5_IJNSA_ILi64EEESF_NSA_ILi128EEEEEENS_10bfloat16_tENS5_IJlSC_lEEESI_SJ_NS4_8TiledMMAINS4_8MMA_AtomIJNS4_20SM100_MMA_F16BF16_SSISI_SI_fLi64ELi64ELNS4_4UMMA5MajorE0ELSO_0ELNSN_7ScaleInE0ELSP_0EEEEEENS4_6LayoutINS5_IJSC_SC_SC_EEENS5_IJNSA_ILi0EEESU_SU_EEEEENS5_IJNS4_10UnderscoreESX_SX_EEEEENS4_13SM90_TMA_LOADENS4_14ComposedLayoutINS4_7SwizzleILi3ELi4ELi3EEENS4_18smem_ptr_flag_bitsILi16EEENSS_INS5_IJNSA_ILi8EEESF_EEENS5_IJSF_SC_EEEEEEEvNS4_8identityENS4_23SM90_TMA_LOAD_MULTICASTES1A_vS1B_EENS_8epilogue10collective18CollectiveEpilogueINS1E_23Sm100TmaWarpSpecializedILi3ELi2ELi16ELb1ELb0EEEJSH_NS5_IJNSS_ISF_SC_EENSS_INSA_ILi32EEESC_EEEEESI_SJ_SI_SJ_NS1E_6fusion15FusionCallbacksIS1I_NS1N_17LinearCombinationISI_fSI_fLNS_15FloatRoundStyleE2EEESH_S1M_JEEENS4_5SM1004TMEM4LOAD26SM100_TMEM_LOAD_16dp256b4xES10_NS11_INS12_ILi2ELi4ELi3EEES15_NSS_INS5_IJS16_S1K_EEENS5_IJS1K_SC_EEEEEEENS4_17SM75_U32x4_LDSM_NENS4_14SM90_TMA_STOREES21_NS4_17SM90_U32x4_STSM_NENS4_39AutoVectorizingCopyWithAssumedAlignmentILi128EEEEEEvvEEEEvNT_6ParamsE)
        /*0038*/ 	.word	0x00000000


	//----- nvinfo : EIATTR_MIN_STACK_SIZE
	.align		4
.L_27:
        /*003c*/ 	.byte	0x04, 0x12
        /*003e*/ 	.short	(.L_29 - .L_28)
	.align		4
.L_28:
        /*0040*/ 	.word	index@(_ZN7cutlass13device_kernelINS_4gemm6kernel13GemmUniversalIN4cute5tupleIJiiiiEEENS1_10collective13CollectiveMmaINS1_35MainloopSm100TmaUmmaWarpSpecializedILi5ELi2ELi4ENS5_IJNS4_1CILi2EEENSA_ILi1EEESC_EEEEENS5_IJNSA_ILi64EEESF_NSA_ILi128EEEEEENS_10bfloat16_tENS5_IJlSC_lEEESI_SJ_NS4_8TiledMMAINS4_8MMA_AtomIJNS4_20SM100_MMA_F16BF16_SSISI_SI_fLi64ELi64ELNS4_4UMMA5MajorE0ELSO_0ELNSN_7ScaleInE0ELSP_0EEEEEENS4_6LayoutINS5_IJSC_SC_SC_EEENS5_IJNSA_ILi0EEESU_SU_EEEEENS5_IJNS4_10UnderscoreESX_SX_EEEEENS4_13SM90_TMA_LOADENS4_14ComposedLayoutINS4_7SwizzleILi3ELi4ELi3EEENS4_18smem_ptr_flag_bitsILi16EEENSS_INS5_IJNSA_ILi8EEESF_EEENS5_IJSF_SC_EEEEEEEvNS4_8identityENS4_23SM90_TMA_LOAD_MULTICASTES1A_vS1B_EENS_8epilogue10collective18CollectiveEpilogueINS1E_23Sm100TmaWarpSpecializedILi3ELi2ELi16ELb1ELb0EEEJSH_NS5_IJNSS_ISF_SC_EENSS_INSA_ILi32EEESC_EEEEESI_SJ_SI_SJ_NS1E_6fusion15FusionCallbacksIS1I_NS1N_17LinearCombinationISI_fSI_fLNS_15FloatRoundStyleE2EEESH_S1M_JEEENS4_5SM1004TMEM4LOAD26SM100_TMEM_LOAD_16dp256b4xES10_NS11_INS12_ILi2ELi4ELi3EEES15_NSS_INS5_IJS16_S1K_EEENS5_IJS1K_SC_EEEEEEENS4_17SM75_U32x4_LDSM_NENS4_14SM90_TMA_STOREES21_NS4_17SM90_U32x4_STSM_NENS4_39AutoVectorizingCopyWithAssumedAlignmentILi128EEEEEEvvEEEEvNT_6ParamsE)
        /*0044*/ 	.word	0x00000000
.L_29:


//--------------------- .nv.compat                --------------------------
	.section	.nv.compat,"",@"SHT_CUDA_COMPAT_INFO"
	.align	4
        /*0000*/ 	.byte	0x02, 0x09, 0x01, 0x00, 0x02, 0x02, 0x02, 0x00, 0x02, 0x05, 0x05, 0x00, 0x03, 0x07, 0x01, 0x01
        /*0010*/ 	.byte	0x02, 0x03, 0x01, 0x00, 0x02, 0x06, 0x01, 0x00, 0x04, 0x0b, 0x08, 0x00, 0x09, 0x00, 0x00, 0x00
        /*0020*/ 	.byte	0x00, 0x00, 0x00, 0x00


//--------------------- .nv.info._ZN7cutlass13device_kernelINS_4gemm6kernel13GemmUniversalIN4cute5tupleIJiiiiEEENS1_10collective13CollectiveMmaINS1_35MainloopSm100TmaUmmaWarpSpecializedILi5ELi2ELi4ENS5_IJNS4_1CILi2EEENSA_ILi1EEESC_EEEEENS5_IJNSA_ILi64EEESF_NSA_ILi128EEEEEENS_10bfloat16_tENS5_IJlSC_lEEESI_SJ_NS4_8TiledMMAINS4_8MMA_AtomIJNS4_20SM100_MMA_F16BF16_SSISI_SI_fLi64ELi64ELNS4_4UMMA5MajorE0ELSO_0ELNSN_7ScaleInE0ELSP_0EEEEEENS4_6LayoutINS5_IJSC_SC_SC_EEENS5_IJNSA_ILi0EEESU_SU_EEEEENS5_IJNS4_10UnderscoreESX_SX_EEEEENS4_13SM90_TMA_LOADENS4_14ComposedLayoutINS4_7SwizzleILi3ELi4ELi3EEENS4_18smem_ptr_flag_bitsILi16EEENSS_INS5_IJNSA_ILi8EEESF_EEENS5_IJSF_SC_EEEEEEEvNS4_8identityENS4_23SM90_TMA_LOAD_MULTICASTES1A_vS1B_EENS_8epilogue10collective18CollectiveEpilogueINS1E_23Sm100TmaWarpSpecializedILi3ELi2ELi16ELb1ELb0EEEJSH_NS5_IJNSS_ISF_SC_EENSS_INSA_ILi32EEESC_EEEEESI_SJ_SI_SJ_NS1E_6fusion15FusionCallbacksIS1I_NS1N_17LinearCombinationISI_fSI_fLNS_15FloatRoundStyleE2EEESH_S1M_JEEENS4_5SM1004TMEM4LOAD26SM100_TMEM_LOAD_16dp256b4xES10_NS11_INS12_ILi2ELi4ELi3EEES15_NSS_INS5_IJS16_S1K_EEENS5_IJS1K_SC_EEEEEEENS4_17SM75_U32x4_LDSM_NENS4_14SM90_TMA_STOREES21_NS4_17SM90_U32x4_STSM_NENS4_39AutoVectorizingCopyWithAssumedAlignmentILi128EEEEEEvvEEEEvNT_6ParamsE --------------------------
	.section	.nv.info._ZN7cutlass13device_kernelINS_4gemm6kernel13GemmUniversalIN4cute5tupleIJiiiiEEENS1_10collective13CollectiveMmaINS1_35MainloopSm100TmaUmmaWarpSpecializedILi5ELi2ELi4ENS5_IJNS4_1CILi2EEENSA_ILi1EEESC_EEEEENS5_IJNSA_ILi64EEESF_NSA_ILi128EEEEEENS_10bfloat16_tENS5_IJlSC_lEEESI_SJ_NS4_8TiledMMAINS4_8MMA_AtomIJNS4_20SM100_MMA_F16BF16_SSISI_SI_fLi64ELi64ELNS4_4UMMA5MajorE0ELSO_0ELNSN_7ScaleInE0ELSP_0EEEEEENS4_6LayoutINS5_IJSC_SC_SC_EEENS5_IJNSA_ILi0EEESU_SU_EEEEENS5_IJNS4_10UnderscoreESX_SX_EEEEENS4_13SM90_TMA_LOADENS4_14ComposedLayoutINS4_7SwizzleILi3ELi4ELi3EEENS4_18smem_ptr_flag_bitsILi16EEENSS_INS5_IJNSA_ILi8EEESF_EEENS5_IJSF_SC_EEEEEEEvNS4_8identityENS4_23SM90_TMA_LOAD_MULTICASTES1A_vS1B_EENS_8epilogue10collective18CollectiveEpilogueINS1E_23Sm100TmaWarpSpecializedILi3ELi2ELi16ELb1ELb0EEEJSH_NS5_IJNSS_ISF_SC_EENSS_INSA_ILi32EEESC_EEEEESI_SJ_SI_SJ_NS1E_6fusion15FusionCallbacksIS1I_NS1N_17LinearCombinationISI_fSI_fLNS_15FloatRoundStyleE2EEESH_S1M_JEEENS4_5SM1004TMEM4LOAD26SM100_TMEM_LOAD_16dp256b4xES10_NS11_INS12_ILi2ELi4ELi3EEES15_NSS_INS5_IJS16_S1K_EEENS5_IJS1K_SC_EEEEEEENS4_17SM75_U32x4_LDSM_NENS4_14SM90_TMA_STOREES21_NS4_17SM90_U32x4_STSM_NENS4_39AutoVectorizingCopyWithAssumedAlignmentILi128EEEEEEvvEEEEvNT_6ParamsE,"",@"SHT_CUDA_INFO"
	.sectionflags	@""
	.align	4


	//----- nvinfo : EIATTR_CUDA_API_VERSION
	.align		4
        /*0000*/ 	.byte	0x04, 0x37
        /*0002*/ 	.short	(.L_31 - .L_30)
.L_30:
        /*0004*/ 	.word	0x00000082


	//----- nvinfo : EIATTR_KPARAM_INFO
	.align		4
.L_31:
        /*0008*/ 	.byte	0x04, 0x17
        /*000a*/ 	.short	(.L_33 - .L_32)
.L_32:
        /*000c*/ 	.word	0x00000000
        /*0010*/ 	.short	0x0000
        /*0012*/ 	.short	0x0000
        /*0014*/ 	.byte	0x00, 0xf0, 0x01, 0x20


	//----- nvinfo : EIATTR_AT_ENTRY_FRAGMENTS
	.align		4
.L_33:
        /*0018*/ 	.byte	0x04, 0x4f
        /*001a*/ 	.short	(.L_35 - .L_34)


	//   ....[0]....
.L_34:
        /*001c*/ 	.word	0x00000006


	//----- nvinfo : EIATTR_RESERVED_SMEM_USED
	.align		4
.L_35:
        /*0020*/ 	.byte	0x01, 0x41
	.zero		2


	//----- nvinfo : EIATTR_SPARSE_MMA_MASK
	.align		4
        /*0024*/ 	.byte	0x03, 0x50
        /*0026*/ 	.short	0x0000


	//----- nvinfo : EIATTR_TCGEN05_1CTA_USED
	.align		4
        /*0028*/ 	.byte	0x01, 0x51
	.zero		2


	//----- nvinfo : EIATTR_MAXREG_COUNT
	.align		4
        /*002c*/ 	.byte	0x03, 0x1b
        /*002e*/ 	.short	0x00ff


	//----- nvinfo : EIATTR_NUM_BARRIERS
	.align		4
        /*0030*/ 	.byte	0x02, 0x4c
        /*0032*/ 	.byte	0x07
	.zero		1


	//----- nvinfo : EIATTR_EXTERNS
	.align		4
        /*0034*/ 	.byte	0x04, 0x0f
        /*0036*/ 	.short	(.L_37 - .L_36)


	//   ....[0]....
	.align		4
.L_36:
        /*0038*/ 	.word	index@(__assertfail)


	//----- nvinfo : EIATTR_MERCURY_ISA_VERSION
	.align		4
.L_37:
        /*003c*/ 	.byte	0x03, 0x5f
        /*003e*/ 	.short	0x0101


	//----- nvinfo : EIATTR_INT_WARP_WIDE_INSTR_OFFSETS
	.align		4
        /*0040*/ 	.byte	0x04, 0x31
        /*0042*/ 	.short	(.L_39 - .L_38)


	//   ....[0]....
.L_38:
        /*0044*/ 	.word	0x00004090


	//   ....[1]....
        /*0048*/ 	.word	0x000040c0


	//   ....[2]....
        /*004c*/ 	.word	0x000040e0


	//   ....[3]....
        /*0050*/ 	.word	0x00004c60


	//   ....[4]....
        /*0054*/ 	.word	0x00004d80


	//   ....[5]....
        /*0058*/ 	.word	0x00004ed0


	//   ....[6]....
        /*005c*/ 	.word	0x00004ff0


	//----- nvinfo : EIATTR_COOP_GROUP_MASK_REGIDS
	.align		4
.L_39:
        /*0060*/ 	.byte	0x04, 0x29
        /*0062*/ 	.short	(.L_41 - .L_40)


	//   ....[0]....
.L_40:
        /*0064*/ 	.word	0xffffffff


	//   ....[1]....
        /*0068*/ 	.word	0xffffffff


	//   ....[2]....
        /*006c*/ 	.word	0xffffffff


	//   ....[3]....
        /*0070*/ 	.word	0xffffffff


	//   ....[4]....
        /*0074*/ 	.word	0xffffffff


	//   ....[5]....
        /*0078*/ 	.word	0xffffffff


	//   ....[6]....
        /*007c*/ 	.word	0xffffffff


	//   ....[7]....
        /*0080*/ 	.word	0xffffffff


	//   ....[8]....
        /*0084*/ 	.word	0xffffffff


	//   ....[9]....
        /*0088*/ 	.word	0xffffffff


	//   ....[10]....
        /*008c*/ 	.word	0xffffffff


	//   ....[11]....
        /*0090*/ 	.word	0xffffffff


	//   ....[12]....
        /*0094*/ 	.word	0xffffffff


	//   ....[13]....
        /*0098*/ 	.word	0xffffffff


	//----- nvinfo : EIATTR_COOP_GROUP_INSTR_OFFSETS
	.align		4
.L_41:
        /*009c*/ 	.byte	0x04, 0x28
        /*009e*/ 	.short	(.L_43 - .L_42)


	//   ....[0]....
.L_42:
        /*00a0*/ 	.word	0x00000080


	//   ....[1]....
        /*00a4*/ 	.word	0x000004f0


	//   ....[2]....
        /*00a8*/ 	.word	0x000006b0


	//   ....[3]....
        /*00ac*/ 	.word	0x00000830


	//   ....[4]....
        /*00b0*/ 	.word	0x00000930


	//   ....[5]....
        /*00b4*/ 	.word	0x00000aa0


	//   ....[6]....
        /*00b8*/ 	.word	0x00000c40


	//   ....[7]....
        /*00bc*/ 	.word	0x00000df0


	//   ....[8]....
        /*00c0*/ 	.word	0x00002170


	//   ....[9]....
        /*00c4*/ 	.word	0x000030c0


	//   ....[10]....
        /*00c8*/ 	.word	0x000032d0


	//   ....[11]....
        /*00cc*/ 	.word	0x00003300


	//   ....[12]....
        /*00d0*/ 	.word	0x00003f70


	//   ....[13]....
        /*00d4*/ 	.word	0x000041a0


	//----- nvinfo : EIATTR_VRC_CTA_INIT_COUNT
	.align		4
.L_43:
        /*00d8*/ 	.byte	0x02, 0x4a
        /*00da*/ 	.byte	0x80
	.zero		1


	//----- nvinfo : EIATTR_SYSCALL_OFFSETS
	.align		4
        /*00dc*/ 	.byte	0x04, 0x46
        /*00de*/ 	.short	(.L_45 - .L_44)


	//   ....[0]....
.L_44:
        /*00e0*/ 	.word	0x00005d10


	//   ....[1]....
        /*00e4*/ 	.word	0x00005e00


	//   ....[2]....
        /*00e8*/ 	.word	0x00006640


	//   ....[3]....
        /*00ec*/ 	.word	0x00006f90


	//----- nvinfo : EIATTR_MBARRIER_INSTR_OFFSETS
	.align		4
.L_45:
        /*00f0*/ 	.byte	0x04, 0x39
        /*00f2*/ 	.short	(.L_47 - .L_46)


	//   ....[0]....
.L_46:
        /*00f4*/ 	.word	0x00000600
        /*00f8*/ 	.word	0x000000ff
        /*00fc*/ 	.word	0x00000000
        /*0100*/ 	.short	0x0100
        /*0102*/ 	.byte	0x04
	.zero		1


	//   ....[1]....
        /*0104*/ 	.word	0x00000610
        /*0108*/ 	.word	0x000000ff
        /*010c*/ 	.word	0x00000028
        /*0110*/ 	.short	0x0100
        /*0112*/ 	.byte	0x04
	.zero		1


	//   ....[2]....
        /*0114*/ 	.word	0x00000620
        /*0118*/ 	.word	0x000000ff
        /*011c*/ 	.word	0x00000008
        /*0120*/ 	.short	0x0100
        /*0122*/ 	.byte	0x04
	.zero		1


	//   ....[3]....
        /*0124*/ 	.word	0x00000630
        /*0128*/ 	.word	0x000000ff
        /*012c*/ 	.word	0x00000030
        /*0130*/ 	.short	0x0100
        /*0132*/ 	.byte	0x04
	.zero		1


	//   ....[4]....
        /*0134*/ 	.word	0x00000640
        /*0138*/ 	.word	0x000000ff
        /*013c*/ 	.word	0x00000010
        /*0140*/ 	.short	0x0100
        /*0142*/ 	.byte	0x04
	.zero		1


	//   ....[5]....
        /*0144*/ 	.word	0x00000650
        /*0148*/ 	.word	0x000000ff
        /*014c*/ 	.word	0x00000038
        /*0150*/ 	.short	0x0100
        /*0152*/ 	.byte	0x04
	.zero		1


	//   ....[6]....
        /*0154*/ 	.word	0x00000660
        /*0158*/ 	.word	0x000000ff
        /*015c*/ 	.word	0x00000018
        /*0160*/ 	.short	0x0100
        /*0162*/ 	.byte	0x04
	.zero		1


	//   ....[7]....
        /*0164*/ 	.word	0x00000670
        /*0168*/ 	.word	0x000000ff
        /*016c*/ 	.word	0x00000040
        /*0170*/ 	.short	0x0100
        /*0172*/ 	.byte	0x04
	.zero		1


	//   ....[8]....
        /*0174*/ 	.word	0x00000680
        /*0178*/ 	.word	0x000000ff
        /*017c*/ 	.word	0x00000020
        /*0180*/ 	.short	0x0100
        /*0182*/ 	.byte	0x04
	.zero		1


	//   ....[9]....
        /*0184*/ 	.word	0x00000690
        /*0188*/ 	.word	0x000000ff
        /*018c*/ 	.word	0x00000048
        /*0190*/ 	.short	0x0100
        /*0192*/ 	.byte	0x04
	.zero		1


	//   ....[10]....
        /*0194*/ 	.word	0x000007c0
        /*0198*/ 	.word	0x000000ff
        /*019c*/ 	.word	0x00000050
        /*01a0*/ 	.short	0x0100
        /*01a2*/ 	.byte	0x04
	.zero		1


	//   ....[11]....
        /*01a4*/ 	.word	0x000007d0
        /*01a8*/ 	.word	0x000000ff
        /*01ac*/ 	.word	0x00000068
        /*01b0*/ 	.short	0x0100
        /*01b2*/ 	.byte	0x04
	.zero		1


	//   ....[12]....
        /*01b4*/ 	.word	0x000007e0
        /*01b8*/ 	.word	0x000000ff
        /*01bc*/ 	.word	0x00000058
        /*01c0*/ 	.short	0x0100
        /*01c2*/ 	.byte	0x04
	.zero		1


	//   ....[13]....
        /*01c4*/ 	.word	0x000007f0
        /*01c8*/ 	.word	0x000000ff
        /*01cc*/ 	.word	0x00000070
        /*01d0*/ 	.short	0x0100
        /*01d2*/ 	.byte	0x04
	.zero		1


	//   ....[14]....
        /*01d4*/ 	.word	0x00000800
        /*01d8*/ 	.word	0x000000ff
        /*01dc*/ 	.word	0x00000060
        /*01e0*/ 	.short	0x0100
        /*01e2*/ 	.byte	0x04
	.zero		1


	//   ....[15]....
        /*01e4*/ 	.word	0x00000810
        /*01e8*/ 	.word	0x000000ff
        /*01ec*/ 	.word	0x00000078
        /*01f0*/ 	.short	0x0100
        /*01f2*/ 	.byte	0x04
	.zero		1


	//   ....[16]....
        /*01f4*/ 	.word	0x00000900
        /*01f8*/ 	.word	0x000000ff
        /*01fc*/ 	.word	0x00000080
        /*0200*/ 	.short	0x0100
        /*0202*/ 	.byte	0x06
	.zero		1


	//   ....[17]....
        /*0204*/ 	.word	0x00000910
        /*0208*/ 	.word	0x000000ff
        /*020c*/ 	.word	0x00000088
        /*0210*/ 	.short	0x0100
        /*0212*/ 	.byte	0x06
	.zero		1


	//   ....[18]....
        /*0214*/ 	.word	0x00000a50
        /*0218*/ 	.word	0x000000ff
        /*021c*/ 	.word	0x00000090
        /*0220*/ 	.short	0x0100
        /*0222*/ 	.byte	0x06
	.zero		1


	//   ....[19]....
        /*0224*/ 	.word	0x00000a60
        /*0228*/ 	.word	0x000000ff
        /*022c*/ 	.word	0x000000a0
        /*0230*/ 	.short	0x0100
        /*0232*/ 	.byte	0x06
	.zero		1


	//   ....[20]....
        /*0234*/ 	.word	0x00000a70
        /*0238*/ 	.word	0x000000ff
        /*023c*/ 	.word	0x00000098
        /*0240*/ 	.short	0x0100
        /*0242*/ 	.byte	0x06
	.zero		1


	//   ....[21]....
        /*0244*/ 	.word	0x00000a80
        /*0248*/ 	.word	0x000000ff
        /*024c*/ 	.word	0x000000a8
        /*0250*/ 	.short	0x0100
        /*0252*/ 	.byte	0x06
	.zero		1


	//   ....[22]....
        /*0254*/ 	.word	0x00000bb0
        /*0258*/ 	.word	0x000000ff
        /*025c*/ 	.word	0x000000b0
        /*0260*/ 	.short	0x0100
        /*0262*/ 	.byte	0x04
	.zero		1


	//   ....[23]....
        /*0264*/ 	.word	0x00000bc0
        /*0268*/ 	.word	0x000000ff
        /*026c*/ 	.word	0x000000d0
        /*0270*/ 	.short	0x0100
        /*0272*/ 	.byte	0x04
	.zero		1


	//   ....[24]....
        /*0274*/ 	.word	0x00000bd0
        /*0278*/ 	.word	0x000000ff
        /*027c*/ 	.word	0x000000b8
        /*0280*/ 	.short	0x0100
        /*0282*/ 	.byte	0x04
	.zero		1


	//   ....[25]....
        /*0284*/ 	.word	0x00000be0
        /*0288*/ 	.word	0x000000ff
        /*028c*/ 	.word	0x000000d8
        /*0290*/ 	.short	0x0100
        /*0292*/ 	.byte	0x04
	.zero		1


	//   ....[26]....
        /*0294*/ 	.word	0x00000bf0
        /*0298*/ 	.word	0x000000ff
        /*029c*/ 	.word	0x000000c0
        /*02a0*/ 	.short	0x0100
        /*02a2*/ 	.byte	0x04
	.zero		1


	//   ....[27]....
        /*02a4*/ 	.word	0x00000c00
        /*02a8*/ 	.word	0x000000ff
        /*02ac*/ 	.word	0x000000e0
        /*02b0*/ 	.short	0x0100
        /*02b2*/ 	.byte	0x04
	.zero		1


	//   ....[28]....
        /*02b4*/ 	.word	0x00000c10
        /*02b8*/ 	.word	0x000000ff
        /*02bc*/ 	.word	0x000000c8
        /*02c0*/ 	.short	0x0100
        /*02c2*/ 	.byte	0x04
	.zero		1


	//   ....[29]....
        /*02c4*/ 	.word	0x00000c20
        /*02c8*/ 	.word	0x000000ff
        /*02cc*/ 	.word	0x000000e8
        /*02d0*/ 	.short	0x0100
        /*02d2*/ 	.byte	0x04
	.zero		1


	//   ....[30]....
        /*02d4*/ 	.word	0x00000d10
        /*02d8*/ 	.word	0x000000ff
        /*02dc*/ 	.word	0x000000f0
        /*02e0*/ 	.short	0x0100
        /*02e2*/ 	.byte	0x04
	.zero		1


	//   ....[31]....
        /*02e4*/ 	.word	0x00000d20
        /*02e8*/ 	.word	0x000000ff
        /*02ec*/ 	.word	0x00000100
        /*02f0*/ 	.short	0x0100
        /*02f2*/ 	.byte	0x04
	.zero		1


	//   ....[32]....
        /*02f4*/ 	.word	0x00000d30
        /*02f8*/ 	.word	0x000000ff
        /*02fc*/ 	.word	0x000000f8
        /*0300*/ 	.short	0x0100
        /*0302*/ 	.byte	0x04
	.zero		1


	//   ....[33]....
        /*0304*/ 	.word	0x00000d40
        /*0308*/ 	.word	0x000000ff
        /*030c*/ 	.word	0x00000108
        /*0310*/ 	.short	0x0100
        /*0312*/ 	.byte	0x04
	.zero		1


	//   ....[34]....
        /*0314*/ 	.word	0x00001870
        /*0318*/ 	.word	0x00000000
        /*031c*/ 	.word	0x00000100
        /*0320*/ 	.short	0x010a
        /*0322*/ 	.byte	0xff
	.zero		1


	//   ....[35]....
        /*0324*/ 	.word	0x000018a0
        /*0328*/ 	.word	0x00000000
        /*032c*/ 	.word	0x000000f0
        /*0330*/ 	.short	0x0101
        /*0332*/ 	.byte	0xff
	.zero		1


	//   ....[36]....
        /*0334*/ 	.word	0x00001970
        /*0338*/ 	.word	0x000000ff
        /*033c*/ 	.word	0x00000028
        /*0340*/ 	.short	0x010a
        /*0342*/ 	.byte	0x04
	.zero		1


	//   ....[37]....
        /*0344*/ 	.word	0x000019f0
        /*0348*/ 	.word	0x000000ff
        /*034c*/ 	.word	0x00000028
        /*0350*/ 	.short	0x010a
        /*0352*/ 	.byte	0x21
	.zero		1


	//   ....[38]....
        /*0354*/ 	.word	0x00001b80
        /*0358*/ 	.word	0x000000ff
        /*035c*/ 	.word	0x00000028
        /*0360*/ 	.short	0x010a
        /*0362*/ 	.byte	0x05
	.zero		1


	//   ....[39]....
        /*0364*/ 	.word	0x00001d70
        /*0368*/ 	.word	0x000000ff
        /*036c*/ 	.word	0x00000088
        /*0370*/ 	.short	0x0101
        /*0372*/ 	.byte	0x0d
	.zero		1


	//   ....[40]....
        /*0374*/ 	.word	0x00001d90
        /*0378*/ 	.word	0x000000ff
        /*037c*/ 	.word	0x00000028
        /*0380*/ 	.short	0x010a
        /*0382*/ 	.byte	0x04
	.zero		1


	//   ....[41]....
        /*0384*/ 	.word	0x00001e10
        /*0388*/ 	.word	0x000000ff
        /*038c*/ 	.word	0x00000028
        /*0390*/ 	.short	0x010a
        /*0392*/ 	.byte	0x21
	.zero		1


	//   ....[42]....
        /*0394*/ 	.word	0x00001fa0
        /*0398*/ 	.word	0x000000ff
        /*039c*/ 	.word	0x00000028
        /*03a0*/ 	.short	0x010a
        /*03a2*/ 	.byte	0x05
	.zero		1


	//   ....[43]....
        /*03a4*/ 	.word	0x000021a0
        /*03a8*/ 	.word	0x00000003
        /*03ac*/ 	.word	0x00000090
        /*03b0*/ 	.short	0x010a
        /*03b2*/ 	.byte	0xff
	.zero		1


	//   ....[44]....
        /*03b4*/ 	.word	0x000022f0
        /*03b8*/ 	.word	0x00000000
        /*03bc*/ 	.word	0x00000000
        /*03c0*/ 	.short	0x0101
        /*03c2*/ 	.byte	0xff
	.zero		1


	//   ....[45]....
        /*03c4*/ 	.word	0x000028b0
        /*03c8*/ 	.word	0x000000ff
        /*03cc*/ 	.word	0x00000000
        /*03d0*/ 	.short	0x010a
        /*03d2*/ 	.byte	0x04
	.zero		1


	//   ....[46]....
        /*03d4*/ 	.word	0x00002940
        /*03d8*/ 	.word	0x000000ff
        /*03dc*/ 	.word	0x00000000
        /*03e0*/ 	.short	0x010a
        /*03e2*/ 	.byte	0x05
	.zero		1


	//   ....[47]....
        /*03e4*/ 	.word	0x000029d0
        /*03e8*/ 	.word	0x000000ff
        /*03ec*/ 	.word	0x00000000
        /*03f0*/ 	.short	0x010a
        /*03f2*/ 	.byte	0x05
	.zero		1


	//   ....[48]....
        /*03f4*/ 	.word	0x00002a60
        /*03f8*/ 	.word	0x000000ff
        /*03fc*/ 	.word	0x00000000
        /*0400*/ 	.short	0x010a
        /*0402*/ 	.byte	0x05
	.zero		1


	//   ....[49]....
        /*0404*/ 	.word	0x00002b00
        /*0408*/ 	.word	0x00000000
        /*040c*/ 	.word	0x00000000
        /*0410*/ 	.short	0x010a
        /*0412*/ 	.byte	0xff
	.zero		1


	//   ....[50]....
        /*0414*/ 	.word	0x00002c20
        /*0418*/ 	.word	0x00000002
        /*041c*/ 	.word	0x000000f0
        /*0420*/ 	.short	0x010a
        /*0422*/ 	.byte	0xff
	.zero		1


	//   ....[51]....
        /*0424*/ 	.word	0x00002c90
        /*0428*/ 	.word	0x00000002
        /*042c*/ 	.word	0x00000000
        /*0430*/ 	.short	0x0101
        /*0432*/ 	.byte	0xff
	.zero		1


	//   ....[52]....
        /*0434*/ 	.word	0x00002cb0
        /*0438*/ 	.word	0x000000ff
        /*043c*/ 	.word	0x000000a0
        /*0440*/ 	.short	0x010a
        /*0442*/ 	.byte	0x04
	.zero		1


	//   ....[53]....
        /*0444*/ 	.word	0x00002dd0
        /*0448*/ 	.word	0x00000002
        /*044c*/ 	.word	0x00000090
        /*0450*/ 	.short	0x010a
        /*0452*/ 	.byte	0xff
	.zero		1


	//   ....[54]....
        /*0454*/ 	.word	0x00002ed0
        /*0458*/ 	.word	0x00000002
        /*045c*/ 	.word	0x00000000
        /*0460*/ 	.short	0x0101
        /*0462*/ 	.byte	0xff
	.zero		1


	//   ....[55]....
        /*0464*/ 	.word	0x00002f60
        /*0468*/ 	.word	0x000000ff
        /*046c*/ 	.word	0x000000a0
        /*0470*/ 	.short	0x0106
        /*0472*/ 	.byte	0x04
	.zero		1


	//   ....[56]....
        /*0474*/ 	.word	0x00002f80
        /*0478*/ 	.word	0x000000ff
        /*047c*/ 	.word	0x000000a0
        /*0480*/ 	.short	0x010a
        /*0482*/ 	.byte	0x04
	.zero		1


	//   ....[57]....
        /*0484*/ 	.word	0x00003010
        /*0488*/ 	.word	0x000000ff
        /*048c*/ 	.word	0x000000a0
        /*0490*/ 	.short	0x0106
        /*0492*/ 	.byte	0x07
	.zero		1


	//   ....[58]....
        /*0494*/ 	.word	0x00003050
        /*0498*/ 	.word	0x00000000
        /*049c*/ 	.word	0x000000a0
        /*04a0*/ 	.short	0x010a
        /*04a2*/ 	.byte	0xff
	.zero		1


	//   ....[59]....
        /*04a4*/ 	.word	0x00003620
        /*04a8*/ 	.word	0x00000000
        /*04ac*/ 	.word	0x00000090
        /*04b0*/ 	.short	0x010a
        /*04b2*/ 	.byte	0xff
	.zero		1


	//   ....[60]....
        /*04b4*/ 	.word	0x00003720
        /*04b8*/ 	.word	0x00000003
        /*04bc*/ 	.word	0x00000000
        /*04c0*/ 	.short	0x0101
        /*04c2*/ 	.byte	0xff
	.zero		1


	//   ....[61]....
        /*04c4*/ 	.word	0x00003730
        /*04c8*/ 	.word	0x000000ff
        /*04cc*/ 	.word	0x00000000
        /*04d0*/ 	.short	0x010a
        /*04d2*/ 	.byte	0x04
	.zero		1


	//   ....[62]....
        /*04d4*/ 	.word	0x000037b0
        /*04d8*/ 	.word	0x000000ff
        /*04dc*/ 	.word	0x000000d0
        /*04e0*/ 	.short	0x010a
        /*04e2*/ 	.byte	0x2e
	.zero		1


	//   ....[63]....
        /*04e4*/ 	.word	0x00003890
        /*04e8*/ 	.word	0x000000ff
        /*04ec*/ 	.word	0x00000000
        /*04f0*/ 	.short	0x010a
        /*04f2*/ 	.byte	0x07
	.zero		1


	//   ....[64]....
        /*04f4*/ 	.word	0x000039d0
        /*04f8*/ 	.word	0x000000ff
        /*04fc*/ 	.word	0x00000000
        /*0500*/ 	.short	0x010a
        /*0502*/ 	.byte	0x04
	.zero		1


	//   ....[65]....
        /*0504*/ 	.word	0x00003da0
        /*0508*/ 	.word	0x000000ff
        /*050c*/ 	.word	0x00000000
        /*0510*/ 	.short	0x010a
        /*0512*/ 	.byte	0x04
	.zero		1


	//   ....[66]....
        /*0514*/ 	.word	0x00003e30
        /*0518*/ 	.word	0x000000ff
        /*051c*/ 	.word	0x00000000
        /*0520*/ 	.short	0x010a
        /*0522*/ 	.byte	0x05
	.zero		1


	//   ....[67]....
        /*0524*/ 	.word	0x00003ec0
        /*0528*/ 	.word	0x000000ff
        /*052c*/ 	.word	0x00000000
        /*0530*/ 	.short	0x010a
        /*0532*/ 	.byte	0x05
	.zero		1


	//   ....[68]....
        /*0534*/ 	.word	0x00003f50
        /*0538*/ 	.word	0x000000ff
        /*053c*/ 	.word	0x00000000
        /*0540*/ 	.short	0x010a
        /*0542*/ 	.byte	0x04
	.zero		1


	//   ....[69]....
        /*0544*/ 	.word	0x00004430
        /*0548*/ 	.word	0x00000008
        /*054c*/ 	.word	0x00000090
        /*0550*/ 	.short	0x010a
        /*0552*/ 	.byte	0xff
	.zero		1


	//   ....[70]....
        /*0554*/ 	.word	0x000045a0
        /*0558*/ 	.word	0x00000000
        /*055c*/ 	.word	0x00000000
        /*0560*/ 	.short	0x0101
        /*0562*/ 	.byte	0xff
	.zero		1


	//   ....[71]....
        /*0564*/ 	.word	0x00004a70
        /*0568*/ 	.word	0x000000ff
        /*056c*/ 	.word	0x00000088
        /*0570*/ 	.short	0x010a
        /*0572*/ 	.byte	0x18
	.zero		1


	//   ....[72]....
        /*0574*/ 	.word	0x00004c40
        /*0578*/ 	.word	0x000000ff
        /*057c*/ 	.word	0x00000068
        /*0580*/ 	.short	0x010a
        /*0582*/ 	.byte	0x04
	.zero		1


	//   ....[73]....
        /*0584*/ 	.word	0x00004e20
        /*0588*/ 	.word	0x000000ff
        /*058c*/ 	.word	0x00000050
        /*0590*/ 	.short	0x010b
        /*0592*/ 	.byte	0x04
	.zero		1


	//   ....[74]....
        /*0594*/ 	.word	0x00004e30
        /*0598*/ 	.word	0x000000ff
        /*059c*/ 	.word	0x00000000
        /*05a0*/ 	.short	0x0101
        /*05a2*/ 	.byte	0x07
	.zero		1


	//   ....[75]....
        /*05a4*/ 	.word	0x00004e40
        /*05a8*/ 	.word	0x000000ff
        /*05ac*/ 	.word	0x00000068
        /*05b0*/ 	.short	0x010a
        /*05b2*/ 	.byte	0x05
	.zero		1


	//   ....[76]....
        /*05b4*/ 	.word	0x00005090
        /*05b8*/ 	.word	0x000000ff
        /*05bc*/ 	.word	0x00000050
        /*05c0*/ 	.short	0x010b
        /*05c2*/ 	.byte	0x05
	.zero		1


	//   ....[77]....
        /*05c4*/ 	.word	0x000050a0
        /*05c8*/ 	.word	0x000000ff
        /*05cc*/ 	.word	0x00000000
        /*05d0*/ 	.short	0x0101
        /*05d2*/ 	.byte	0x04
	.zero		1


	//   ....[78]....
        /*05d4*/ 	.word	0x000050f0
        /*05d8*/ 	.word	0x000000ff
        /*05dc*/ 	.word	0x00000000
        /*05e0*/ 	.short	0x010a
        /*05e2*/ 	.byte	0x04
	.zero		1


	//   ....[79]....
        /*05e4*/ 	.word	0x00005180
        /*05e8*/ 	.word	0x000000ff
        /*05ec*/ 	.word	0x00000000
        /*05f0*/ 	.short	0x010a
        /*05f2*/ 	.byte	0x05
	.zero		1


	//   ....[80]....
        /*05f4*/ 	.word	0x00005220
        /*05f8*/ 	.word	0x00000000
        /*05fc*/ 	.word	0x00000000
        /*0600*/ 	.short	0x010a
        /*0602*/ 	.byte	0xff
	.zero		1


	//   ....[81]....
        /*0604*/ 	.word	0x00005580
        /*0608*/ 	.word	0x00000000
        /*060c*/ 	.word	0x00000090
        /*0610*/ 	.short	0x010a
        /*0612*/ 	.byte	0xff
	.zero		1


	//   ....[82]....
        /*0614*/ 	.word	0x00005650
        /*0618*/ 	.word	0x00000000
        /*061c*/ 	.word	0x00000000
        /*0620*/ 	.short	0x0101
        /*0622*/ 	.byte	0xff
	.zero		1


	//   ....[83]....
        /*0624*/ 	.word	0x00006260
        /*0628*/ 	.word	0x00000002
        /*062c*/ 	.word	0x00000050
        /*0630*/ 	.short	0x010a
        /*0632*/ 	.byte	0xff
	.zero		1


	//   ....[84]....
        /*0634*/ 	.word	0x000062a0
        /*0638*/ 	.word	0x0000001b
        /*063c*/ 	.word	0x000000b0
        /*0640*/ 	.short	0x010a
        /*0642*/ 	.byte	0xff
	.zero		1


	//   ....[85]....
        /*0644*/ 	.word	0x00006390
        /*0648*/ 	.word	0x00000002
        /*064c*/ 	.word	0x00000050
        /*0650*/ 	.short	0x010a
        /*0652*/ 	.byte	0xff
	.zero		1


	//   ....[86]....
        /*0654*/ 	.word	0x00006520
        /*0658*/ 	.word	0x0000001b
        /*065c*/ 	.word	0x000000b0
        /*0660*/ 	.short	0x010a
        /*0662*/ 	.byte	0xff
	.zero		1


	//   ....[87]....
        /*0664*/ 	.word	0x00006cf0
        /*0668*/ 	.word	0x00000000
        /*066c*/ 	.word	0x00000000
        /*0670*/ 	.short	0x0101
        /*0672*/ 	.byte	0xff
	.zero		1


	//   ....[88]....
        /*0674*/ 	.word	0x00006d00
        /*0678*/ 	.word	0x00000002
        /*067c*/ 	.word	0x00000050
        /*0680*/ 	.short	0x010a
        /*0682*/ 	.byte	0xff
	.zero		1


	//   ....[89]....
        /*0684*/ 	.word	0x00006dc0
        /*0688*/ 	.word	0x00000002
        /*068c*/ 	.word	0x00000050
        /*0690*/ 	.short	0x010a
        /*0692*/ 	.byte	0xff
	.zero		1


	//   ....[90]....
        /*0694*/ 	.word	0x00007160
        /*0698*/ 	.word	0x000000ff
        /*069c*/ 	.word	0x00000000
        /*06a0*/ 	.short	0x0101
        /*06a2*/ 	.byte	0x04
	.zero		1


	//   ....[91]....
        /*06a4*/ 	.word	0x000076c0
        /*06a8*/ 	.word	0x00000000
        /*06ac*/ 	.word	0x00000000
        /*06b0*/ 	.short	0x0101
        /*06b2*/ 	.byte	0xff
	.zero		1


	//   ....[92]....
        /*06b4*/ 	.word	0x00007970
        /*06b8*/ 	.word	0x000000ff
        /*06bc*/ 	.word	0x00000000
        /*06c0*/ 	.short	0x0101
        /*06c2*/ 	.byte	0x04
	.zero		1


	//   ....[93]....
        /*06c4*/ 	.word	0x00007990
        /*06c8*/ 	.word	0x00000000
        /*06cc*/ 	.word	0x00000100
        /*06d0*/ 	.short	0x010a
        /*06d2*/ 	.byte	0xff
	.zero		1


	//   ....[94]....
        /*06d4*/ 	.word	0x000079f0
        /*06d8*/ 	.word	0x00000000
        /*06dc*/ 	.word	0x00000028
        /*06e0*/ 	.short	0x010a
        /*06e2*/ 	.byte	0xff
	.zero		1


	//   ....[95]....
        /*06e4*/ 	.word	0x00007a50
        /*06e8*/ 	.word	0x00000000
        /*06ec*/ 	.word	0x00000028
        /*06f0*/ 	.short	0x010a
        /*06f2*/ 	.byte	0xff
	.zero		1


	//   ....[96]....
        /*06f4*/ 	.word	0x00007aa0
        /*06f8*/ 	.word	0x00000003
        /*06fc*/ 	.word	0x00000090
        /*0700*/ 	.short	0x010a
        /*0702*/ 	.byte	0xff
	.zero		1


	//   ....[97]....
        /*0704*/ 	.word	0x00007b00
        /*0708*/ 	.word	0x00000000
        /*070c*/ 	.word	0x00000000
        /*0710*/ 	.short	0x010a
        /*0712*/ 	.byte	0xff
	.zero		1


	//   ....[98]....
        /*0714*/ 	.word	0x00007b60
        /*0718*/ 	.word	0x00000000
        /*071c*/ 	.word	0x00000000
        /*0720*/ 	.short	0x010a
        /*0722*/ 	.byte	0xff
	.zero		1


	//   ....[99]....
        /*0724*/ 	.word	0x00007bc0
        /*0728*/ 	.word	0x00000000
        /*072c*/ 	.word	0x00000000
        /*0730*/ 	.short	0x010a
        /*0732*/ 	.byte	0xff
	.zero		1


	//   ....[100]....
        /*0734*/ 	.word	0x00007c20
        /*0738*/ 	.word	0x00000000
        /*073c*/ 	.word	0x00000000
        /*0740*/ 	.short	0x010a
        /*0742*/ 	.byte	0xff
	.zero		1


	//   ....[101]....
        /*0744*/ 	.word	0x00007c70
        /*0748*/ 	.word	0x00000002
        /*074c*/ 	.word	0x000000f0
        /*0750*/ 	.short	0x010a
        /*0752*/ 	.byte	0xff
	.zero		1


	//   ....[102]....
        /*0754*/ 	.word	0x00007cd0
        /*0758*/ 	.word	0x00000002
        /*075c*/ 	.word	0x000000a0
        /*0760*/ 	.short	0x010a
        /*0762*/ 	.byte	0xff
	.zero		1


	//   ....[103]....
        /*0764*/ 	.word	0x00007d20
        /*0768*/ 	.word	0x00000002
        /*076c*/ 	.word	0x00000090
        /*0770*/ 	.short	0x010a
        /*0772*/ 	.byte	0xff
	.zero		1


	//   ....[104]....
        /*0774*/ 	.word	0x00007d80
        /*0778*/ 	.word	0x00000000
        /*077c*/ 	.word	0x000000a0
        /*0780*/ 	.short	0x010a
        /*0782*/ 	.byte	0xff
	.zero		1


	//   ....[105]....
        /*0784*/ 	.word	0x00007dd0
        /*0788*/ 	.word	0x00000000
        /*078c*/ 	.word	0x00000090
        /*0790*/ 	.short	0x010a
        /*0792*/ 	.byte	0xff
	.zero		1


	//   ....[106]....
        /*0794*/ 	.word	0x00007e30
        /*0798*/ 	.word	0x00000002
        /*079c*/ 	.word	0x000000d0
        /*07a0*/ 	.short	0x010a
        /*07a2*/ 	.byte	0xff
	.zero		1


	//   ....[107]....
        /*07a4*/ 	.word	0x00007e90
        /*07a8*/ 	.word	0x00000000
        /*07ac*/ 	.word	0x00000000
        /*07b0*/ 	.short	0x010a
        /*07b2*/ 	.byte	0xff
	.zero		1


	//   ....[108]....
        /*07b4*/ 	.word	0x00007ef0
        /*07b8*/ 	.word	0x00000000
        /*07bc*/ 	.word	0x00000000
        /*07c0*/ 	.short	0x010a
        /*07c2*/ 	.byte	0xff
	.zero		1


	//   ....[109]....
        /*07c4*/ 	.word	0x00007f50
        /*07c8*/ 	.word	0x00000000
        /*07cc*/ 	.word	0x00000000
        /*07d0*/ 	.short	0x010a
        /*07d2*/ 	.byte	0xff
	.zero		1


	//   ....[110]....
        /*07d4*/ 	.word	0x00007fb0
        /*07d8*/ 	.word	0x00000000
        /*07dc*/ 	.word	0x00000000
        /*07e0*/ 	.short	0x010a
        /*07e2*/ 	.byte	0xff
	.zero		1


	//   ....[111]....
        /*07e4*/ 	.word	0x00008010
        /*07e8*/ 	.word	0x00000000
        /*07ec*/ 	.word	0x00000000
        /*07f0*/ 	.short	0x010a
        /*07f2*/ 	.byte	0xff
	.zero		1


	//   ....[112]....
        /*07f4*/ 	.word	0x00008060
        /*07f8*/ 	.word	0x00000008
        /*07fc*/ 	.word	0x00000090
        /*0800*/ 	.short	0x010a
        /*0802*/ 	.byte	0xff
	.zero		1


	//   ....[113]....
        /*0804*/ 	.word	0x000080c0
        /*0808*/ 	.word	0x00000000
        /*080c*/ 	.word	0x00000088
        /*0810*/ 	.short	0x010a
        /*0812*/ 	.byte	0xff
	.zero		1


	//   ....[114]....
        /*0814*/ 	.word	0x00008120
        /*0818*/ 	.word	0x00000000
        /*081c*/ 	.word	0x00000068
        /*0820*/ 	.short	0x010a
        /*0822*/ 	.byte	0xff
	.zero		1


	//   ....[115]....
        /*0824*/ 	.word	0x00008180
        /*0828*/ 	.word	0x00000002
        /*082c*/ 	.word	0x00000068
        /*0830*/ 	.short	0x010a
        /*0832*/ 	.byte	0xff
	.zero		1


	//   ....[116]....
        /*0834*/ 	.word	0x000081e0
        /*0838*/ 	.word	0x00000000
        /*083c*/ 	.word	0x00000000
        /*0840*/ 	.short	0x010a
        /*0842*/ 	.byte	0xff
	.zero		1


	//   ....[117]....
        /*0844*/ 	.word	0x00008240
        /*0848*/ 	.word	0x00000000
        /*084c*/ 	.word	0x00000000
        /*0850*/ 	.short	0x010a
        /*0852*/ 	.byte	0xff
	.zero		1


	//   ....[118]....
        /*0854*/ 	.word	0x00008290
        /*0858*/ 	.word	0x00000000
        /*085c*/ 	.word	0x00000090
        /*0860*/ 	.short	0x010a
        /*0862*/ 	.byte	0xff
	.zero		1


	//   ....[119]....
        /*0864*/ 	.word	0x000082e0
        /*0868*/ 	.word	0x00000002
        /*086c*/ 	.word	0x00000050
        /*0870*/ 	.short	0x010a
        /*0872*/ 	.byte	0xff
	.zero		1


	//   ....[120]....
        /*0874*/ 	.word	0x00008330
        /*0878*/ 	.word	0x0000001b
        /*087c*/ 	.word	0x000000b0
        /*0880*/ 	.short	0x010a
        /*0882*/ 	.byte	0xff
	.zero		1


	//   ....[121]....
        /*0884*/ 	.word	0x00008380
        /*0888*/ 	.word	0x00000002
        /*088c*/ 	.word	0x00000050
        /*0890*/ 	.short	0x010a
        /*0892*/ 	.byte	0xff
	.zero		1


	//----- nvinfo : EIATTR_NUM_MBARRIERS
	.align		4
.L_47:
        /*0894*/ 	.byte	0x03, 0x38
        /*0896*/ 	.short	0x0022


	//----- nvinfo : EIATTR_EXIT_INSTR_OFFSETS
	.align		4
        /*0898*/ 	.byte	0x04, 0x1c
        /*089a*/ 	.short	(.L_49 - .L_48)


	//   ....[0]....
.L_48:
        /*089c*/ 	.word	0x00002b30


	//   ....[1]....
        /*08a0*/ 	.word	0x00003020


	//   ....[2]....
        /*08a4*/ 	.word	0x00003080


	//   ....[3]....
        /*08a8*/ 	.word	0x000041b0


	//   ....[4]....
        /*08ac*/ 	.word	0x00005250


	//   ....[5]....
        /*08b0*/ 	.word	0x00005290


	//   ....[6]....
        /*08b4*/ 	.word	0x00007860


	//   ....[7]....
        /*08b8*/ 	.word	0x000078e0


	//   ....[8]....
        /*08bc*/ 	.word	0x00007910


	//   ....[9]....
        /*08c0*/ 	.word	0x00007980


	//----- nvinfo : EIATTR_MAX_THREADS
	.align		4
.L_49:
        /*08c4*/ 	.byte	0x04, 0x05
        /*08c6*/ 	.short	(.L_51 - .L_50)
.L_50:
        /*08c8*/ 	.word	0x00000100
        /*08cc*/ 	.word	0x00000001
        /*08d0*/ 	.word	0x00000001


	//----- nvinfo : EIATTR_CRS_STACK_SIZE
	.align		4
.L_51:
        /*08d4*/ 	.byte	0x04, 0x1e
        /*08d6*/ 	.short	(.L_53 - .L_52)
.L_52:
        /*08d8*/ 	.word	0x00000000


	//----- nvinfo : EIATTR_CBANK_PARAM_SIZE
	.align		4
.L_53:
        /*08dc*/ 	.byte	0x03, 0x19
        /*08de*/ 	.short	0x0800


	//----- nvinfo : EIATTR_PARAM_CBANK
	.align		4
        /*08e0*/ 	.byte	0x04, 0x0a
        /*08e2*/ 	.short	(.L_55 - .L_54)
	.align		4
.L_54:
        /*08e4*/ 	.word	index@(.nv.constant0._ZN7cutlass13device_kernelINS_4gemm6kernel13GemmUniversalIN4cute5tupleIJiiiiEEENS1_10collective13CollectiveMmaINS1_35MainloopSm100TmaUmmaWarpSpecializedILi5ELi2ELi4ENS5_IJNS4_1CILi2EEENSA_ILi1EEESC_EEEEENS5_IJNSA_ILi64EEESF_NSA_ILi128EEEEEENS_10bfloat16_tENS5_IJlSC_lEEESI_SJ_NS4_8TiledMMAINS4_8MMA_AtomIJNS4_20SM100_MMA_F16BF16_SSISI_SI_fLi64ELi64ELNS4_4UMMA5MajorE0ELSO_0ELNSN_7ScaleInE0ELSP_0EEEEEENS4_6LayoutINS5_IJSC_SC_SC_EEENS5_IJNSA_ILi0EEESU_SU_EEEEENS5_IJNS4_10UnderscoreESX_SX_EEEEENS4_13SM90_TMA_LOADENS4_14ComposedLayoutINS4_7SwizzleILi3ELi4ELi3EEENS4_18smem_ptr_flag_bitsILi16EEENSS_INS5_IJNSA_ILi8EEESF_EEENS5_IJSF_SC_EEEEEEEvNS4_8identityENS4_23SM90_TMA_LOAD_MULTICASTES1A_vS1B_EENS_8epilogue10collective18CollectiveEpilogueINS1E_23Sm100TmaWarpSpecializedILi3ELi2ELi16ELb1ELb0EEEJSH_NS5_IJNSS_ISF_SC_EENSS_INSA_ILi32EEESC_EEEEESI_SJ_SI_SJ_NS1E_6fusion15FusionCallbacksIS1I_NS1N_17LinearCombinationISI_fSI_fLNS_15FloatRoundStyleE2EEESH_S1M_JEEENS4_5SM1004TMEM4LOAD26SM100_TMEM_LOAD_16dp256b4xES10_NS11_INS12_ILi2ELi4ELi3EEES15_NSS_INS5_IJS16_S1K_EEENS5_IJS1K_SC_EEEEEEENS4_17SM75_U32x4_LDSM_NENS4_14SM90_TMA_STOREES21_NS4_17SM90_U32x4_STSM_NENS4_39AutoVectorizingCopyWithAssumedAlignmentILi128EEEEEEvvEEEEvNT_6ParamsE)
        /*08e8*/ 	.short	0x0380
        /*08ea*/ 	.short	0x0800


	//----- nvinfo : EIATTR_SW_WAR
	.align		4
.L_55:
        /*08ec*/ 	.byte	0x04, 0x36
        /*08ee*/ 	.short	(.L_57 - .L_56)
.L_56:
        /*08f0*/ 	.word	0x00000008
.L_57:


//--------------------- .nv.callgraph             --------------------------
	.section	.nv.callgraph,"",@"SHT_CUDA_CALLGRAPH"
	.align	4
	.sectionentsize	8
	.align		4
        /*0000*/ 	.word	0x00000000
	.align		4
        /*0004*/ 	.word	0xffffffff
	.align		4
        /*0008*/ 	.word	index@(_ZN7cutlass13device_kernelINS_4gemm6kernel13GemmUniversalIN4cute5tupleIJiiiiEEENS1_10collective13CollectiveMmaINS1_35MainloopSm100TmaUmmaWarpSpecializedILi5ELi2ELi4ENS5_IJNS4_1CILi2EEENSA_ILi1EEESC_EEEEENS5_IJNSA_ILi64EEESF_NSA_ILi128EEEEEENS_10bfloat16_tENS5_IJlSC_lEEESI_SJ_NS4_8TiledMMAINS4_8MMA_AtomIJNS4_20SM100_MMA_F16BF16_SSISI_SI_fLi64ELi64ELNS4_4UMMA5MajorE0ELSO_0ELNSN_7ScaleInE0ELSP_0EEEEEENS4_6LayoutINS5_IJSC_SC_SC_EEENS5_IJNSA_ILi0EEESU_SU_EEEEENS5_IJNS4_10UnderscoreESX_SX_EEEEENS4_13SM90_TMA_LOADENS4_14ComposedLayoutINS4_7SwizzleILi3ELi4ELi3EEENS4_18smem_ptr_flag_bitsILi16EEENSS_INS5_IJNSA_ILi8EEESF_EEENS5_IJSF_SC_EEEEEEEvNS4_8identityENS4_23SM90_TMA_LOAD_MULTICASTES1A_vS1B_EENS_8epilogue10collective18CollectiveEpilogueINS1E_23Sm100TmaWarpSpecializedILi3ELi2ELi16ELb1ELb0EEEJSH_NS5_IJNSS_ISF_SC_EENSS_INSA_ILi32EEESC_EEEEESI_SJ_SI_SJ_NS1E_6fusion15FusionCallbacksIS1I_NS1N_17LinearCombinationISI_fSI_fLNS_15FloatRoundStyleE2EEESH_S1M_JEEENS4_5SM1004TMEM4LOAD26SM100_TMEM_LOAD_16dp256b4xES10_NS11_INS12_ILi2ELi4ELi3EEES15_NSS_INS5_IJS16_S1K_EEENS5_IJS1K_SC_EEEEEEENS4_17SM75_U32x4_LDSM_NENS4_14SM90_TMA_STOREES21_NS4_17SM90_U32x4_STSM_NENS4_39AutoVectorizingCopyWithAssumedAlignmentILi128EEEEEEvvEEEEvNT_6ParamsE)
	.align		4
        /*000c*/ 	.word	index@(__assertfail)
	.align		4
        /*0010*/ 	.word	0x00000000
	.align		4
        /*0014*/ 	.word	0xfffffffe
	.align		4
        /*0018*/ 	.word	0x00000000
	.align		4
        /*001c*/ 	.word	0xfffffffd
	.align		4
        /*0020*/ 	.word	0x00000000
	.align		4
        /*0024*/ 	.word	0xfffffffc


//--------------------- .nv.constant4             --------------------------
	.section	.nv.constant4,"a",@progbits
	.align	8
	.align		8
.nv.constant4:
        /*0000*/ 	.dword	__assertfail
	.align		8
        /*0008*/ 	.dword	__unnamed_1
	.align		8
        /*0010*/ 	.dword	__unnamed_2
	.align		8
        /*0018*/ 	.dword	_ZN39_INTERNAL_3e7691c2_4_k_cu_3c757ae1_78294cuda3std3__45__cpo5beginE
	.align		8
        /*0020*/ 	.dword	_ZN39_INTERNAL_3e7691c2_4_k_cu_3c757ae1_78294cuda3std3__45__cpo3endE
	.align		8
        /*0028*/ 	.dword	_ZN39_INTERNAL_3e7691c2_4_k_cu_3c757ae1_78294cuda3std3__45__cpo6cbeginE
	.align		8
        /*0030*/ 	.dword	_ZN39_INTERNAL_3e7691c2_4_k_cu_3c757ae1_78294cuda3std3__45__cpo4cendE
	.align		8
        /*0038*/ 	.dword	_ZN39_INTERNAL_3e7691c2_4_k_cu_3c757ae1_78294cuda3std3__441_GLOBAL__N__3e7691c2_4_k_cu_3c757ae1_78296ignoreE
	.align		8
        /*0040*/ 	.dword	_ZN39_INTERNAL_3e7691c2_4_k_cu_3c757ae1_78294cuda3std3__419piecewise_constructE
	.align		8
        /*0048*/ 	.dword	_ZN39_INTERNAL_3e7691c2_4_k_cu_3c757ae1_78294cuda3std3__48in_placeE
	.align		8
        /*0050*/ 	.dword	_ZN39_INTERNAL_3e7691c2_4_k_cu_3c757ae1_78294cuda3std6ranges3__45__cpo4swapE
	.align		8
        /*0058*/ 	.dword	_ZN39_INTERNAL_3e7691c2_4_k_cu_3c757ae1_78294cuda3std6ranges3__45__cpo9iter_moveE
	.align		8
        /*0060*/ 	.dword	_ZN39_INTERNAL_3e7691c2_4_k_cu_3c757ae1_78294cute7productE
	.align		8
        /*0068*/ 	.dword	_ZN39_INTERNAL_3e7691c2_4_k_cu_3c757ae1_78294cute1_E
	.align		8
        /*0070*/ 	.dword	$str$25
	.align		8
        /*0078*/ 	.dword	$str$26
	.align		8
        /*0080*/ 	.dword	$str$27
	.align		8
        /*0088*/ 	.dword	$str$28


//--------------------- .text._ZN7cutlass13device_kernelINS_4gemm6kernel13GemmUniversalIN4cute5tupleIJiiiiEEENS1_10collective13CollectiveMmaINS1_35MainloopSm100TmaUmmaWarpSpecializedILi5ELi2ELi4ENS5_IJNS4_1CILi2EEENSA_ILi1EEESC_EEEEENS5_IJNSA_ILi64EEESF_NSA_ILi128EEEEEENS_10bfloat16_tENS5_IJlSC_lEEESI_SJ_NS4_8TiledMMAINS4_8MMA_AtomIJNS4_20SM100_MMA_F16BF16_SSISI_SI_fLi64ELi64ELNS4_4UMMA5MajorE0ELSO_0ELNSN_7ScaleInE0ELSP_0EEEEEENS4_6LayoutINS5_IJSC_SC_SC_EEENS5_IJNSA_ILi0EEESU_SU_EEEEENS5_IJNS4_10UnderscoreESX_SX_EEEEENS4_13SM90_TMA_LOADENS4_14ComposedLayoutINS4_7SwizzleILi3ELi4ELi3EEENS4_18smem_ptr_flag_bitsILi16EEENSS_INS5_IJNSA_ILi8EEESF_EEENS5_IJSF_SC_EEEEEEEvNS4_8identityENS4_23SM90_TMA_LOAD_MULTICASTES1A_vS1B_EENS_8epilogue10collective18CollectiveEpilogueINS1E_23Sm100TmaWarpSpecializedILi3ELi2ELi16ELb1ELb0EEEJSH_NS5_IJNSS_ISF_SC_EENSS_INSA_ILi32EEESC_EEEEESI_SJ_SI_SJ_NS1E_6fusion15FusionCallbacksIS1I_NS1N_17LinearCombinationISI_fSI_fLNS_15FloatRoundStyleE2EEESH_S1M_JEEENS4_5SM1004TMEM4LOAD26SM100_TMEM_LOAD_16dp256b4xES10_NS11_INS12_ILi2ELi4ELi3EEES15_NSS_INS5_IJS16_S1K_EEENS5_IJS1K_SC_EEEEEEENS4_17SM75_U32x4_LDSM_NENS4_14SM90_TMA_STOREES21_NS4_17SM90_U32x4_STSM_NENS4_39AutoVectorizingCopyWithAssumedAlignmentILi128EEEEEEvvEEEEvNT_6ParamsE --------------------------
	.section	.text._ZN7cutlass13device_kernelINS_4gemm6kernel13GemmUniversalIN4cute5tupleIJiiiiEEENS1_10collective13CollectiveMmaINS1_35MainloopSm100TmaUmmaWarpSpecializedILi5ELi2ELi4ENS5_IJNS4_1CILi2EEENSA_ILi1EEESC_EEEEENS5_IJNSA_ILi64EEESF_NSA_ILi128EEEEEENS_10bfloat16_tENS5_IJlSC_lEEESI_SJ_NS4_8TiledMMAINS4_8MMA_AtomIJNS4_20SM100_MMA_F16BF16_SSISI_SI_fLi64ELi64ELNS4_4UMMA5MajorE0ELSO_0ELNSN_7ScaleInE0ELSP_0EEEEEENS4_6LayoutINS5_IJSC_SC_SC_EEENS5_IJNSA_ILi0EEESU_SU_EEEEENS5_IJNS4_10UnderscoreESX_SX_EEEEENS4_13SM90_TMA_LOADENS4_14ComposedLayoutINS4_7SwizzleILi3ELi4ELi3EEENS4_18smem_ptr_flag_bitsILi16EEENSS_INS5_IJNSA_ILi8EEESF_EEENS5_IJSF_SC_EEEEEEEvNS4_8identityENS4_23SM90_TMA_LOAD_MULTICASTES1A_vS1B_EENS_8epilogue10collective18CollectiveEpilogueINS1E_23Sm100TmaWarpSpecializedILi3ELi2ELi16ELb1ELb0EEEJSH_NS5_IJNSS_ISF_SC_EENSS_INSA_ILi32EEESC_EEEEESI_SJ_SI_SJ_NS1E_6fusion15FusionCallbacksIS1I_NS1N_17LinearCombinationISI_fSI_fLNS_15FloatRoundStyleE2EEESH_S1M_JEEENS4_5SM1004TMEM4LOAD26SM100_TMEM_LOAD_16dp256b4xES10_NS11_INS12_ILi2ELi4ELi3EEES15_NSS_INS5_IJS16_S1K_EEENS5_IJS1K_SC_EEEEEEENS4_17SM75_U32x4_LDSM_NENS4_14SM90_TMA_STOREES21_NS4_17SM90_U32x4_STSM_NENS4_39AutoVectorizingCopyWithAssumedAlignmentILi128EEEEEEvvEEEEvNT_6ParamsE,"ax",@progbits
	.align	128
.text._ZN7cutlass13device_kernelINS_4gemm6kernel13GemmUniversalIN4cute5tupleIJiiiiEEENS1_10collective13CollectiveMmaINS1_35MainloopSm100TmaUmmaWarpSpecializedILi5ELi2ELi4ENS5_IJNS4_1CILi2EEENSA_ILi1EEESC_EEEEENS5_IJNSA_ILi64EEESF_NSA_ILi128EEEEEENS_10bfloat16_tENS5_IJlSC_lEEESI_SJ_NS4_8TiledMMAINS4_8MMA_AtomIJNS4_20SM100_MMA_F16BF16_SSISI_SI_fLi64ELi64ELNS4_4UMMA5MajorE0ELSO_0ELNSN_7ScaleInE0ELSP_0EEEEEENS4_6LayoutINS5_IJSC_SC_SC_EEENS5_IJNSA_ILi0EEESU_SU_EEEEENS5_IJNS4_10UnderscoreESX_SX_EEEEENS4_13SM90_TMA_LOADENS4_14ComposedLayoutINS4_7SwizzleILi3ELi4ELi3EEENS4_18smem_ptr_flag_bitsILi16EEENSS_INS5_IJNSA_ILi8EEESF_EEENS5_IJSF_SC_EEEEEEEvNS4_8identityENS4_23SM90_TMA_LOAD_MULTICASTES1A_vS1B_EENS_8epilogue10collective18CollectiveEpilogueINS1E_23Sm100TmaWarpSpecializedILi3ELi2ELi16ELb1ELb0EEEJSH_NS5_IJNSS_ISF_SC_EENSS_INSA_ILi32EEESC_EEEEESI_SJ_SI_SJ_NS1E_6fusion15FusionCallbacksIS1I_NS1N_17LinearCombinationISI_fSI_fLNS_15FloatRoundStyleE2EEESH_S1M_JEEENS4_5SM1004TMEM4LOAD26SM100_TMEM_LOAD_16dp256b4xES10_NS11_INS12_ILi2ELi4ELi3EEES15_NSS_INS5_IJS16_S1K_EEENS5_IJS1K_SC_EEEEEEENS4_17SM75_U32x4_LDSM_NENS4_14SM90_TMA_STOREES21_NS4_17SM90_U32x4_STSM_NENS4_39AutoVectorizingCopyWithAssumedAlignmentILi128EEEEEEvvEEEEvNT_6ParamsE:
        .type           _ZN7cutlass13device_kernelINS_4gemm6kernel13GemmUniversalIN4cute5tupleIJiiiiEEENS1_10collective13CollectiveMmaINS1_35MainloopSm100TmaUmmaWarpSpecializedILi5ELi2ELi4ENS5_IJNS4_1CILi2EEENSA_ILi1EEESC_EEEEENS5_IJNSA_ILi64EEESF_NSA_ILi128EEEEEENS_10bfloat16_tENS5_IJlSC_lEEESI_SJ_NS4_8TiledMMAINS4_8MMA_AtomIJNS4_20SM100_MMA_F16BF16_SSISI_SI_fLi64ELi64ELNS4_4UMMA5MajorE0ELSO_0ELNSN_7ScaleInE0ELSP_0EEEEEENS4_6LayoutINS5_IJSC_SC_SC_EEENS5_IJNSA_ILi0EEESU_SU_EEEEENS5_IJNS4_10UnderscoreESX_SX_EEEEENS4_13SM90_TMA_LOADENS4_14ComposedLayoutINS4_7SwizzleILi3ELi4ELi3EEENS4_18smem_ptr_flag_bitsILi16EEENSS_INS5_IJNSA_ILi8EEESF_EEENS5_IJSF_SC_EEEEEEEvNS4_8identityENS4_23SM90_TMA_LOAD_MULTICASTES1A_vS1B_EENS_8epilogue10collective18CollectiveEpilogueINS1E_23Sm100TmaWarpSpecializedILi3ELi2ELi16ELb1ELb0EEEJSH_NS5_IJNSS_ISF_SC_EENSS_INSA_ILi32EEESC_EEEEESI_SJ_SI_SJ_NS1E_6fusion15FusionCallbacksIS1I_NS1N_17LinearCombinationISI_fSI_fLNS_15FloatRoundStyleE2EEESH_S1M_JEEENS4_5SM1004TMEM4LOAD26SM100_TMEM_LOAD_16dp256b4xES10_NS11_INS12_ILi2ELi4ELi3EEES15_NSS_INS5_IJS16_S1K_EEENS5_IJS1K_SC_EEEEEEENS4_17SM75_U32x4_LDSM_NENS4_14SM90_TMA_STOREES21_NS4_17SM90_U32x4_STSM_NENS4_39AutoVectorizingCopyWithAssumedAlignmentILi128EEEEEEvvEEEEvNT_6ParamsE,@function
        .size           _ZN7cutlass13device_kernelINS_4gemm6kernel13GemmUniversalIN4cute5tupleIJiiiiEEENS1_10collective13CollectiveMmaINS1_35MainloopSm100TmaUmmaWarpSpecializedILi5ELi2ELi4ENS5_IJNS4_1CILi2EEENSA_ILi1EEESC_EEEEENS5_IJNSA_ILi64EEESF_NSA_ILi128EEEEEENS_10bfloat16_tENS5_IJlSC_lEEESI_SJ_NS4_8TiledMMAINS4_8MMA_AtomIJNS4_20SM100_MMA_F16BF16_SSISI_SI_fLi64ELi64ELNS4_4UMMA5MajorE0ELSO_0ELNSN_7ScaleInE0ELSP_0EEEEEENS4_6LayoutINS5_IJSC_SC_SC_EEENS5_IJNSA_ILi0EEESU_SU_EEEEENS5_IJNS4_10UnderscoreESX_SX_EEEEENS4_13SM90_TMA_LOADENS4_14ComposedLayoutINS4_7SwizzleILi3ELi4ELi3EEENS4_18smem_ptr_flag_bitsILi16EEENSS_INS5_IJNSA_ILi8EEESF_EEENS5_IJSF_SC_EEEEEEEvNS4_8identityENS4_23SM90_TMA_LOAD_MULTICASTES1A_vS1B_EENS_8epilogue10collective18CollectiveEpilogueINS1E_23Sm100TmaWarpSpecializedILi3ELi2ELi16ELb1ELb0EEEJSH_NS5_IJNSS_ISF_SC_EENSS_INSA_ILi32EEESC_EEEEESI_SJ_SI_SJ_NS1E_6fusion15FusionCallbacksIS1I_NS1N_17LinearCombinationISI_fSI_fLNS_15FloatRoundStyleE2EEESH_S1M_JEEENS4_5SM1004TMEM4LOAD26SM100_TMEM_LOAD_16dp256b4xES10_NS11_INS12_ILi2ELi4ELi3EEES15_NSS_INS5_IJS16_S1K_EEENS5_IJS1K_SC_EEEEEEENS4_17SM75_U32x4_LDSM_NENS4_14SM90_TMA_STOREES21_NS4_17SM90_U32x4_STSM_NENS4_39AutoVectorizingCopyWithAssumedAlignmentILi128EEEEEEvvEEEEvNT_6ParamsE,(.L_x_164 - _ZN7cutlass13device_kernelINS_4gemm6kernel13GemmUniversalIN4cute5tupleIJiiiiEEENS1_10collective13CollectiveMmaINS1_35MainloopSm100TmaUmmaWarpSpecializedILi5ELi2ELi4ENS5_IJNS4_1CILi2EEENSA_ILi1EEESC_EEEEENS5_IJNSA_ILi64EEESF_NSA_ILi128EEEEEENS_10bfloat16_tENS5_IJlSC_lEEESI_SJ_NS4_8TiledMMAINS4_8MMA_AtomIJNS4_20SM100_MMA_F16BF16_SSISI_SI_fLi64ELi64ELNS4_4UMMA5MajorE0ELSO_0ELNSN_7ScaleInE0ELSP_0EEEEEENS4_6LayoutINS5_IJSC_SC_SC_EEENS5_IJNSA_ILi0EEESU_SU_EEEEENS5_IJNS4_10UnderscoreESX_SX_EEEEENS4_13SM90_TMA_LOADENS4_14ComposedLayoutINS4_7SwizzleILi3ELi4ELi3EEENS4_18smem_ptr_flag_bitsILi16EEENSS_INS5_IJNSA_ILi8EEESF_EEENS5_IJSF_SC_EEEEEEEvNS4_8identityENS4_23SM90_TMA_LOAD_MULTICASTES1A_vS1B_EENS_8epilogue10collective18CollectiveEpilogueINS1E_23Sm100TmaWarpSpecializedILi3ELi2ELi16ELb1ELb0EEEJSH_NS5_IJNSS_ISF_SC_EENSS_INSA_ILi32EEESC_EEEEESI_SJ_SI_SJ_NS1E_6fusion15FusionCallbacksIS1I_NS1N_17LinearCombinationISI_fSI_fLNS_15FloatRoundStyleE2EEESH_S1M_JEEENS4_5SM1004TMEM4LOAD26SM100_TMEM_LOAD_16dp256b4xES10_NS11_INS12_ILi2ELi4ELi3EEES15_NSS_INS5_IJS16_S1K_EEENS5_IJS1K_SC_EEEEEEENS4_17SM75_U32x4_LDSM_NENS4_14SM90_TMA_STOREES21_NS4_17SM90_U32x4_STSM_NENS4_39AutoVectorizingCopyWithAssumedAlignmentILi128EEEEEEvvEEEEvNT_6ParamsE)
        .other          _ZN7cutlass13device_kernelINS_4gemm6kernel13GemmUniversalIN4cute5tupleIJiiiiEEENS1_10collective13CollectiveMmaINS1_35MainloopSm100TmaUmmaWarpSpecializedILi5ELi2ELi4ENS5_IJNS4_1CILi2EEENSA_ILi1EEESC_EEEEENS5_IJNSA_ILi64EEESF_NSA_ILi128EEEEEENS_10bfloat16_tENS5_IJlSC_lEEESI_SJ_NS4_8TiledMMAINS4_8MMA_AtomIJNS4_20SM100_MMA_F16BF16_SSISI_SI_fLi64ELi64ELNS4_4UMMA5MajorE0ELSO_0ELNSN_7ScaleInE0ELSP_0EEEEEENS4_6LayoutINS5_IJSC_SC_SC_EEENS5_IJNSA_ILi0EEESU_SU_EEEEENS5_IJNS4_10UnderscoreESX_SX_EEEEENS4_13SM90_TMA_LOADENS4_14ComposedLayoutINS4_7SwizzleILi3ELi4ELi3EEENS4_18smem_ptr_flag_bitsILi16EEENSS_INS5_IJNSA_ILi8EEESF_EEENS5_IJSF_SC_EEEEEEEvNS4_8identityENS4_23SM90_TMA_LOAD_MULTICASTES1A_vS1B_EENS_8epilogue10collective18CollectiveEpilogueINS1E_23Sm100TmaWarpSpecializedILi3ELi2ELi16ELb1ELb0EEEJSH_NS5_IJNSS_ISF_SC_EENSS_INSA_ILi32EEESC_EEEEESI_SJ_SI_SJ_NS1E_6fusion15FusionCallbacksIS1I_NS1N_17LinearCombinationISI_fSI_fLNS_15FloatRoundStyleE2EEESH_S1M_JEEENS4_5SM1004TMEM4LOAD26SM100_TMEM_LOAD_16dp256b4xES10_NS11_INS12_ILi2ELi4ELi3EEES15_NSS_INS5_IJS16_S1K_EEENS5_IJS1K_SC_EEEEEEENS4_17SM75_U32x4_LDSM_NENS4_14SM90_TMA_STOREES21_NS4_17SM90_U32x4_STSM_NENS4_39AutoVectorizingCopyWithAssumedAlignmentILi128EEEEEEvvEEEEvNT_6ParamsE,@"STO_CUDA_ENTRY STV_DEFAULT"
_ZN7cutlass13device_kernelINS_4gemm6kernel13GemmUniversalIN4cute5tupleIJiiiiEEENS1_10collective13CollectiveMmaINS1_35MainloopSm100TmaUmmaWarpSpecializedILi5ELi2ELi4ENS5_IJNS4_1CILi2EEENSA_ILi1EEESC_EEEEENS5_IJNSA_ILi64EEESF_NSA_ILi128EEEEEENS_10bfloat16_tENS5_IJlSC_lEEESI_SJ_NS4_8TiledMMAINS4_8MMA_AtomIJNS4_20SM100_MMA_F16BF16_SSISI_SI_fLi64ELi64ELNS4_4UMMA5MajorE0ELSO_0ELNSN_7ScaleInE0ELSP_0EEEEEENS4_6LayoutINS5_IJSC_SC_SC_EEENS5_IJNSA_ILi0EEESU_SU_EEEEENS5_IJNS4_10UnderscoreESX_SX_EEEEENS4_13SM90_TMA_LOADENS4_14ComposedLayoutINS4_7SwizzleILi3ELi4ELi3EEENS4_18smem_ptr_flag_bitsILi16EEENSS_INS5_IJNSA_ILi8EEESF_EEENS5_IJSF_SC_EEEEEEEvNS4_8identityENS4_23SM90_TMA_LOAD_MULTICASTES1A_vS1B_EENS_8epilogue10collective18CollectiveEpilogueINS1E_23Sm100TmaWarpSpecializedILi3ELi2ELi16ELb1ELb0EEEJSH_NS5_IJNSS_ISF_SC_EENSS_INSA_ILi32EEESC_EEEEESI_SJ_SI_SJ_NS1E_6fusion15FusionCallbacksIS1I_NS1N_17LinearCombinationISI_fSI_fLNS_15FloatRoundStyleE2EEESH_S1M_JEEENS4_5SM1004TMEM4LOAD26SM100_TMEM_LOAD_16dp256b4xES10_NS11_INS12_ILi2ELi4ELi3EEES15_NSS_INS5_IJS16_S1K_EEENS5_IJS1K_SC_EEEEEEENS4_17SM75_U32x4_LDSM_NENS4_14SM90_TMA_STOREES21_NS4_17SM90_U32x4_STSM_NENS4_39AutoVectorizingCopyWithAssumedAlignmentILi128EEEEEEvvEEEEvNT_6ParamsE:
[----:B------:R-:W1:Y:S01]  /*0000*/  LDC R1, c[0x0][0x37c] ;  /* 0x0000df00ff017b82 */ /* 0x000e620000000800 */
[----:B------:R-:W2:Y:S01]  /*0010*/  S2R R55, SR_TID.X ;  /* 0x0000000000377919 */ /* 0x000ea20000002100 */
[----:B------:R-:W3:Y:S01]  /*0020*/  LDCU.64 UR8, c[0x0][0x890] ;  /* 0x00011200ff0877ac */ /* 0x000ee20008000a00 */
[----:B------:R-:W-:Y:S02]  /*0030*/  PRMT R45, RZ, 0x7610, R45 ;  /* 0x00007610ff2d7816 */ /* 0x000fe4000000002d */
[----:B------:R-:W-:Y:S01]  /*0040*/  ELECT P3, URZ, PT ;  /* 0x0000000000ff782f */ /* 0x000fe20003860000 */
[----:B---3--:R-:W-:-:S04]  /*0050*/  UISETP.NE.U32.AND UP0, UPT, UR8, URZ, UPT ;  /* 0x000000ff0800728c */ /* 0x008fc8000bf05070 */
[----:B------:R-:W-:Y:S01]  /*0060*/  UISETP.NE.AND.EX UP0, UPT, UR9, URZ, UPT, UP0 ;  /* 0x000000ff0900728c */ /* 0x000fe2000bf05300 */
[----:B--2---:R-:W-:-:S05]  /*0070*/  SHF.R.U32.HI R46, RZ, 0x5, R55 ;  /* 0x00000005ff2e7819 */ /* 0x004fca0000011637 */
[----:B------:R-:W2:Y:S02]  /*0080*/  SHFL.IDX PT, R0, R46, RZ, 0x1f ;  /* 0x00001fff2e007589 */ /* 0x000ea400000e0000 */
[----:B--2---:R-:W-:Y:S01]  /*0090*/  R2UR UR18, R0 ;  /* 0x00000000001272ca */ /* 0x004fe200000e0000 */
[----:B-1----:R-:W-:-:S14]  /*00a0*/  BRA.U UP0, `(.L_x_0) ;  /* 0x0000000100307547 */ /* 0x002fdc000b800000 */
[----:B------:R-:W1:Y:S02]  /*00b0*/  LDCU.64 UR4, c[0x0][0x888] ;  /* 0x00011100ff0477ac */ /* 0x000e640008000a00 */
[----:B-1----:R-:W-:-:S04]  /*00c0*/  UISETP.NE.U32.AND UP0, UPT, UR4, URZ, UPT ;  /* 0x000000ff0400728c */ /* 0x002fc8000bf05070 */
[----:B------:R-:W-:-:S09]  /*00d0*/  UISETP.NE.AND.EX UP0, UPT, UR5, URZ, UPT, UP0 ;  /* 0x000000ff0500728c */ /* 0x000fd2000bf05300 */
[----:B------:R-:W-:Y:S05]  /*00e0*/  BRA.U !UP0, `(.L_x_1) ;  /* 0x0000000108147547 */ /* 0x000fea000b800000 */
[----:B------:R-:W1:Y:S01]  /*00f0*/  LDC.64 R26, c[0x0][0x888] ;  /* 0x00022200ff1a7b82 */ /* 0x000e620000000a00 */
[----:B------:R-:W1:Y:S02]  /*0100*/  LDCU.64 UR4, c[0x0][0x358] ;  /* 0x00006b00ff0477ac */ /* 0x000e640008000a00 */
[----:B-1----:R1:W5:Y:S01]  /*0110*/  LDG.E R26, desc[UR4][R26.64] ;  /* 0x000000041a1a7981 */ /* 0x002362000c1e1900 */
[----:B------:R-:W-:Y:S01]  /*0120*/  HFMA2 R45, -RZ, RZ, 0, 5.9604644775390625e-08 ;  /* 0x00000001ff2d7431 */ /* 0x000fe200000001ff */
[----:B------:R-:W-:Y:S05]  /*0130*/  BRA `(.L_x_0) ;  /* 0x00000000000c7947 */ /* 0x000fea0003800000 */
.L_x_1:
[----:B------:R-:W1:Y:S01]  /*0140*/  LDCU UR4, c[0x0][0x880] ;  /* 0x00011000ff0477ac */ /* 0x000e620008000800 */
[----:B------:R-:W-:Y:S01]  /*0150*/  HFMA2 R45, -RZ, RZ, 0, 5.9604644775390625e-08 ;  /* 0x00000001ff2d7431 */ /* 0x000fe200000001ff */
[----:B-1----:R-:W-:-:S07]  /*0160*/  MOV R26, UR4 ;  /* 0x00000004001a7c02 */ /* 0x002fce0008000f00 */
.L_x_0:
[----:B------:R-:W2:Y:S02]  /*0170*/  LDCU.64 UR4, c[0x0][0x8b0] ;  /* 0x00011600ff0477ac */ /* 0x000ea40008000a00 */
[----:B--2---:R-:W-:-:S04]  /*0180*/  UISETP.NE.U32.AND UP0, UPT, UR4, URZ, UPT ;  /* 0x000000ff0400728c */ /* 0x004fc8000bf05070 */
[----:B------:R-:W-:-:S09]  /*0190*/  UISETP.NE.AND.EX UP0, UPT, UR5, URZ, UPT, UP0 ;  /* 0x000000ff0500728c */ /* 0x000fd2000bf05300 */
[----:B------:R-:W-:Y:S05]  /*01a0*/  BRA.U UP0, `(.L_x_2) ;  /* 0x0000000100287547 */ /* 0x000fea000b800000 */
[----:B------:R-:W2:Y:S02]  /*01b0*/  LDCU.64 UR4, c[0x0][0x8a8] ;  /* 0x00011500ff0477ac */ /* 0x000ea40008000a00 */
[----:B--2---:R-:W-:-:S04]  /*01c0*/  UISETP.NE.U32.AND UP0, UPT, UR4, URZ, UPT ;  /* 0x000000ff0400728c */ /* 0x004fc8000bf05070 */
[----:B------:R-:W-:-:S09]  /*01d0*/  UISETP.NE.AND.EX UP0, UPT, UR5, URZ, UPT, UP0 ;  /* 0x000000ff0500728c */ /* 0x000fd2000bf05300 */
[----:B------:R-:W-:Y:S05]  /*01e0*/  BRA.U !UP0, `(.L_x_3) ;  /* 0x0000000108107547 */ /* 0x000fea000b800000 */
[----:B------:R-:W2:Y:S01]  /*01f0*/  LDC.64 R24, c[0x0][0x8a8] ;  /* 0x00022a00ff187b82 */ /* 0x000ea20000000a00 */
[----:B------:R-:W2:Y:S02]  /*0200*/  LDCU.64 UR4, c[0x0][0x358] ;  /* 0x00006b00ff0477ac */ /* 0x000ea40008000a00 */
[----:B--2---:R2:W5:Y:S01]  /*0210*/  LDG.E R24, desc[UR4][R24.64] ;  /* 0x0000000418187981 */ /* 0x004562000c1e1900 */
[----:B------:R-:W-:Y:S05]  /*0220*/  BRA `(.L_x_2) ;  /* 0x0000000000087947 */ /* 0x000fea0003800000 */
.L_x_3:
[----:B------:R-:W2:Y:S02]  /*0230*/  LDCU UR4, c[0x0][0x8a0] ;  /* 0x00011400ff0477ac */ /* 0x000ea40008000800 */
[----:B--2---:R-:W-:Y:S02]  /*0240*/  MOV R24, UR4 ;  /* 0x0000000400187c02 */ /* 0x004fe40008000f00 */
.L_x_2:
[----:B------:R-:W-:Y:S01]  /*0250*/  IMAD.U32 R0, RZ, RZ, UR18 ;  /* 0x00000012ff007e24 */ /* 0x000fe2000f8e00ff */
[----:B------:R-:W-:Y:S04]  /*0260*/  BSSY.RECONVERGENT B0, `(.L_x_4) ;  /* 0x000000c000007945 */ /* 0x000fe80003800200 */
[C---:B------:R-:W-:Y:S02]  /*0270*/  ISETP.NE.OR P1, PT, R0.reuse, 0x1, !P3 ;  /* 0x000000010000780c */ /* 0x040fe40005f25670 */
[----:B------:R-:W-:-:S11]  /*0280*/  ISETP.NE.OR P0, PT, R0, 0x3, !P3 ;  /* 0x000000030000780c */ /* 0x000fd60005f05670 */
[----:B------:R-:W-:Y:S05]  /*0290*/  @P1 BRA `(.L_x_5) ;  /* 0x0000000000201947 */ /* 0x000fea0003800000 */
[----:B------:R-:W3:Y:S02]  /*02a0*/  LDCU.64 UR4, c[0x0][0x348] ;  /* 0x00006900ff0477ac */ /* 0x000ee40008000a00 */
[----:B---3--:R-:W-:Y:S02]  /*02b0*/  UIADD3 UR6, UP1, UPT, UR4, 0x80, URZ ;  /* 0x0000008004067890 */ /* 0x008fe4000ff3e0ff */
[----:B------:R-:W-:Y:S02]  /*02c0*/  UIADD3 UR4, UP0, UPT, UR4, 0x180, URZ ;  /* 0x0000018004047890 */ /* 0x000fe4000ff1e0ff */
[----:B------:R-:W-:Y:S02]  /*02d0*/  UIADD3.X UR7, UPT, UPT, URZ, UR5, URZ, UP1, !UPT ;  /* 0x00000005ff077290 */ /* 0x000fe40008ffe4ff */
[----:B------:R-:W-:-:S07]  /*02e0*/  UIADD3.X UR5, UPT, UPT, URZ, UR5, URZ, UP0, !UPT ;  /* 0x00000005ff057290 */ /* 0x000fce00087fe4ff */
[----:B------:R3:W-:Y:S02]  /*02f0*/  UTMACCTL.PF [UR6] ;  /* 0x00000000060079b9 */ /* 0x0007e40008040000 */
[----:B------:R3:W-:Y:S02]  /*0300*/  UTMACCTL.PF [UR4] ;  /* 0x00000000040079b9 */ /* 0x0007e40008040000 */
[----:B---3--:R-:W-:Y:S01]  /*0310*/  NOP ;  /* 0x0000000000007918 */ /* 0x008fe20000000000 */
.L_x_5:
[----:B------:R-:W-:Y:S05]  /*0320*/  BSYNC.RECONVERGENT B0 ;  /* 0x0000000000007941 */ /* 0x000fea0003800200 */
.L_x_4:
[----:B------:R-:W-:Y:S04]  /*0330*/  BSSY.RECONVERGENT B0, `(.L_x_6) ;  /* 0x000000a000007945 */ /* 0x000fe80003800200 */
        /* <DEDUP_REMOVED lines=9> */
.L_x_7:
[----:B------:R-:W-:Y:S05]  /*03d0*/  BSYNC.RECONVERGENT B0 ;  /* 0x0000000000007941 */ /* 0x000fea0003800200 */
.L_x_6:
[----:B------:R-:W3:Y:S01]  /*03e0*/  LDCU.64 UR4, c[0x0][0x888] ;  /* 0x00011100ff0477ac */ /* 0x000ee20008000a00 */
[----:B------:R-:W-:Y:S02]  /*03f0*/  UISETP.EQ.U32.AND UP2, UPT, UR8, URZ, UPT ;  /* 0x000000ff0800728c */ /* 0x000fe4000bf42070 */
[----:B------:R-:W-:Y:S02]  /*0400*/  UPLOP3.LUT UP3, UPT, UPT, UPT, UPT, 0x80, 0x8 ;  /* 0x000000000008789c */ /* 0x000fe40003f6f070 */
[----:B---3--:R-:W-:-:S04]  /*0410*/  UISETP.NE.U32.AND UP0, UPT, UR4, URZ, UPT ;  /* 0x000000ff0400728c */ /* 0x008fc8000bf05070 */
[----:B------:R-:W-:-:S04]  /*0420*/  UISETP.NE.AND.EX UP1, UPT, UR5, URZ, UPT, UP0 ;  /* 0x000000ff0500728c */ /* 0x000fc8000bf25300 */
[----:B------:R-:W-:-:S04]  /*0430*/  UISETP.EQ.OR.EX UP4, UPT, UR9, URZ, !UP1, UP2 ;  /* 0x000000ff0900728c */ /* 0x000fc8000cf82720 */
[----:B------:R-:W-:-:S06]  /*0440*/  UP2UR UR4, UPR, URZ, 0x10 ;  /* 0x00000010ff047883 */ /* 0x000fcc0008000000 */
[----:B------:R-:W-:Y:S01]  /*0450*/  MOV R49, UR4 ;  /* 0x0000000400317c02 */ /* 0x000fe20008000f00 */
[----:B------:R-:W-:Y:S06]  /*0460*/  BRA.U !UP4, `(.L_x_8) ;  /* 0x000000010c207547 */ /* 0x000fec000b800000 */
[----:B------:R-:W-:Y:S01]  /*0470*/  UISETP.NE.U32.AND UP2, UPT, UR8, URZ, UPT ;  /* 0x000000ff0800728c */ /* 0x000fe2000bf45070 */
[----:B-----5:R-:W-:Y:S01]  /*0480*/  FSETP.NEU.AND P0, PT, R26, RZ, PT ;  /* 0x000000ff1a00720b */ /* 0x020fe20003f0d000 */
[----:B------:R-:W-:Y:S02]  /*0490*/  USEL UR4, URZ, 0xffffffff, UP1 ;  /* 0xffffffffff047887 */ /* 0x000fe40008800000 */
[----:B------:R-:W-:-:S10]  /*04a0*/  UISETP.NE.AND.EX UP2, UPT, UR9, URZ, UPT, UP2 ;  /* 0x000000ff0900728c */ /* 0x000fd4000bf45320 */
[----:B------:R-:W-:Y:S01]  /*04b0*/  VOTEU.ANY UP0, P0 ;  /* 0x0000000000ff7886 */ /* 0x000fe20000000100 */
[----:B------:R-:W-:-:S04]  /*04c0*/  @!UP2 USEL UR4, URZ, 0xffffffff, UP0 ;  /* 0xffffffffff04a887 */ /* 0x000fc80008000000 */
[----:B------:R-:W-:-:S04]  /*04d0*/  ULOP3.LUT UR4, UR4, 0x1, URZ, 0xc0, !UPT ;  /* 0x0000000104047892 */ /* 0x000fc8000f8ec0ff */
[----:B------:R-:W-:-:S11]  /*04e0*/  UISETP.NE.U32.AND UP3, UPT, UR4, 0x1, UPT ;  /* 0x000000010400788c */ /* 0x000fd6000bf65070 */
.L_x_8:
[----:B------:R-:W3:Y:S01]  /*04f0*/  SHFL.IDX PT, R2, R46, RZ, 0x1f ;  /* 0x00001fff2e027589 */ /* 0x000ee200000e0000 */
[----:B------:R-:W-:Y:S01]  /*0500*/  UISETP.NE.AND UP5, UPT, UR18, 0x2, UPT ;  /* 0x000000021200788c */ /* 0x000fe2000bfa5270 */
[----:B---3--:R-:W-:-:S13]  /*0510*/  ISETP.NE.AND P0, PT, R2, RZ, PT ;  /* 0x000000ff0200720c */ /* 0x008fda0003f05270 */
[----:B------:R-:W-:Y:S05]  /*0520*/  @P0 BRA `(.L_x_9) ;  /* 0x0000000000600947 */ /* 0x000fea0003800000 */
[----:B------:R-:W3:Y:S01]  /*0530*/  S2UR UR4, SR_CgaCtaId ;  /* 0x00000000000479c3 */ /* 0x000ee20000008800 */
[----:B------:R-:W-:Y:S01]  /*0540*/  UMOV UR5, 0x400 ;  /* 0x0000040000057882 */ /* 0x000fe20000000000 */
[----:B------:R-:W-:Y:S01]  /*0550*/  UMOV UR8, 0x1 ;  /* 0x0000000100087882 */ /* 0x000fe20000000000 */
[----:B------:R-:W-:Y:S01]  /*0560*/  UMOV UR6, 0x2 ;  /* 0x0000000200067882 */ /* 0x000fe20000000000 */
[----:B------:R-:W-:-:S04]  /*0570*/  UIADD3 UR8, UPT, UPT, -UR8, 0x100000, URZ ;  /* 0x0010000008087890 */ /* 0x000fc8000fffe1ff */
[----:B------:R-:W-:Y:S02]  /*0580*/  USHF.L.U32 UR9, UR8, 0xb, URZ ;  /* 0x0000000b08097899 */ /* 0x000fe400080006ff */
[----:B------:R-:W-:Y:S02]  /*0590*/  USHF.L.U32 UR8, UR8, 0x1, URZ ;  /* 0x0000000108087899 */ /* 0x000fe400080006ff */
[----:B------:R-:W-:-:S04]  /*05a0*/  UIADD3 UR6, UPT, UPT, -UR6, 0x100000, URZ ;  /* 0x0010000006067890 */ /* 0x000fc8000fffe1ff */
[----:B------:R-:W-:Y:S02]  /*05b0*/  USHF.L.U32 UR7, UR6, 0xb, URZ ;  /* 0x0000000b06077899 */ /* 0x000fe400080006ff */
[----:B------:R-:W-:Y:S01]  /*05c0*/  USHF.L.U32 UR6, UR6, 0x1, URZ ;  /* 0x0000000106067899 */ /* 0x000fe200080006ff */
[----:B------:R-:W-:Y:S01]  /*05d0*/  ELECT P0, URZ, PT ;  /* 0x0000000000ff782f */ /* 0x000fe20003800000 */
[----:B---3--:R-:W-:Y:S01]  /*05e0*/  ULEA UR4, UR4, UR5, 0x18 ;  /* 0x0000000504047291 */ /* 0x008fe2000f8ec0ff */
[----:B------:R-:W3:Y:S11]  /*05f0*/  FENCE.VIEW.ASYNC.S ;  /* 0x00000000000073c6 */ /* 0x000ef60000000000 */
[----:B---3--:R3:W4:Y:S01]  /*0600*/  SYNCS.EXCH.64 URZ, [UR4], UR8 ;  /* 0x0000000804ff75b2 */ /* 0x0087220008000100 */
[----:B------:R3:W1:Y:S01]  /*0610*/  SYNCS.EXCH.64 URZ, [UR4+0x28], UR6 ;  /* 0x0000280604ff75b2 */ /* 0x0006620008000100 */
        /* <DEDUP_REMOVED lines=8> */
[----:B------:R-:W-:Y:S01]  /*06a0*/  NOP ;  /* 0x0000000000007918 */ /* 0x000fe20000000000 */
.L_x_9:
[----:B------:R-:W2:Y:S01]  /*06b0*/  SHFL.IDX PT, R2, R46, RZ, 0x1f ;  /* 0x00001fff2e027589 */ /* 0x000ea200000e0000 */
[----:B------:R-:W-:Y:S01]  /*06c0*/  NOP ;  /* 0x0000000000007918 */ /* 0x000fe20000000000 */
[----:B--2---:R-:W-:-:S13]  /*06d0*/  ISETP.NE.AND P0, PT, R2, 0x1, PT ;  /* 0x000000010200780c */ /* 0x004fda0003f05270 */
[----:B------:R-:W-:Y:S05]  /*06e0*/  @P0 BRA `(.L_x_10) ;  /* 0x0000000000500947 */ /* 0x000fea0003800000 */
[----:B---3--:R-:W2:Y:S01]  /*06f0*/  S2UR UR4, SR_CgaCtaId ;  /* 0x00000000000479c3 */ /* 0x008ea20000008800 */
        /* <DEDUP_REMOVED lines=10> */
[----:B--2---:R-:W-:Y:S01]  /*07a0*/  ULEA UR4, UR4, UR5, 0x18 ;  /* 0x0000000504047291 */ /* 0x004fe2000f8ec0ff */
[----:B------:R-:W2:Y:S11]  /*07b0*/  FENCE.VIEW.ASYNC.S ;  /* 0x00000000000073c6 */ /* 0x000eb60000000000 */
[----:B--2---:R2:W3:Y:S01]  /*07c0*/  SYNCS.EXCH.64 URZ, [UR4+0x50], UR8 ;  /* 0x0000500804ff75b2 */ /* 0x0044e20008000100 */
[----:B------:R2:W1:Y:S01]  /*07d0*/  SYNCS.EXCH.64 URZ, [UR4+0x68], UR6 ;  /* 0x0000680604ff75b2 */ /* 0x0004620008000100 */
[----:B------:R2:W1:Y:S01]  /*07e0*/  SYNCS.EXCH.64 URZ, [UR4+0x58], UR8 ;  /* 0x0000580804ff75b2 */ /* 0x0004620008000100 */
[----:B------:R2:W1:Y:S01]  /*07f0*/  SYNCS.EXCH.64 URZ, [UR4+0x70], UR6 ;  /* 0x0000700604ff75b2 */ /* 0x0004620008000100 */
[----:B------:R2:W1:Y:S01]  /*0800*/  SYNCS.EXCH.64 URZ, [UR4+0x60], UR8 ;  /* 0x0000600804ff75b2 */ /* 0x0004620008000100 */
[----:B------:R2:W1:Y:S01]  /*0810*/  SYNCS.EXCH.64 URZ, [UR4+0x78], UR6 ;  /* 0x0000780604ff75b2 */ /* 0x0004620008000100 */
[----:B------:R-:W-:Y:S01]  /*0820*/  NOP ;  /* 0x0000000000007918 */ /* 0x000fe20000000000 */
.L_x_10:
[----:B------:R-:W4:Y:S01]  /*0830*/  SHFL.IDX PT, R2, R46, RZ, 0x1f ;  /* 0x00001fff2e027589 */ /* 0x000f2200000e0000 */
[----:B------:R-:W-:Y:S01]  /*0840*/  NOP ;  /* 0x0000000000007918 */ /* 0x000fe20000000000 */
[----:B----4-:R-:W-:-:S13]  /*0850*/  ISETP.NE.AND P0, PT, R2, 0x3, PT ;  /* 0x000000030200780c */ /* 0x010fda0003f05270 */
[----:B------:R-:W-:Y:S05]  /*0860*/  @P0 BRA `(.L_x_11) ;  /* 0x0000000000300947 */ /* 0x000fea0003800000 */
[----:B--23--:R-:W2:Y:S01]  /*0870*/  S2UR UR4, SR_CgaCtaId ;  /* 0x00000000000479c3 */ /* 0x00cea20000008800 */
[----:B------:R-:W-:Y:S01]  /*0880*/  UMOV UR6, 0x400 ;  /* 0x0000040000067882 */ /* 0x000fe20000000000 */
[----:B------:R-:W-:Y:S01]  /*0890*/  UMOV UR5, 0x20 ;  /* 0x0000002000057882 */ /* 0x000fe20000000000 */
[----:B------:R-:W-:Y:S01]  /*08a0*/  ELECT P0, URZ, PT ;  /* 0x0000000000ff782f */ /* 0x000fe20003800000 */
[----:B--2---:R-:W-:Y:S02]  /*08b0*/  ULEA UR6, UR4, UR6, 0x18 ;  /* 0x0000000604067291 */ /* 0x004fe4000f8ec0ff */
[----:B------:R-:W-:-:S04]  /*08c0*/  UIADD3 UR4, UPT, UPT, -UR5, 0x100000, URZ ;  /* 0x0010000005047890 */ /* 0x000fc8000fffe1ff */
[----:B------:R-:W-:Y:S02]  /*08d0*/  USHF.L.U32 UR5, UR4, 0xb, URZ ;  /* 0x0000000b04057899 */ /* 0x000fe400080006ff */
[----:B------:R-:W-:Y:S01]  /*08e0*/  USHF.L.U32 UR4, UR4, 0x1, URZ ;  /* 0x0000000104047899 */ /* 0x000fe200080006ff */
[----:B------:R-:W2:Y:S11]  /*08f0*/  FENCE.VIEW.ASYNC.S ;  /* 0x00000000000073c6 */ /* 0x000eb60000000000 */
[----:B--2---:R4:W2:Y:S01]  /*0900*/  SYNCS.EXCH.64 URZ, [UR6+0x80], UR4 ;  /* 0x0000800406ff75b2 */ /* 0x0048a20008000100 */
[----:B------:R4:W3:Y:S02]  /*0910*/  SYNCS.EXCH.64 URZ, [UR6+0x88], UR4 ;  /* 0x0000880406ff75b2 */ /* 0x0008e40008000100 */
[----:B----4-:R-:W-:Y:S01]  /*0920*/  NOP ;  /* 0x0000000000007918 */ /* 0x010fe20000000000 */
.L_x_11:
[----:B------:R-:W4:Y:S01]  /*0930*/  SHFL.IDX PT, R2, R46, RZ, 0x1f ;  /* 0x00001fff2e027589 */ /* 0x000f2200000e0000 */
[----:B------:R-:W-:Y:S01]  /*0940*/  NOP ;  /* 0x0000000000007918 */ /* 0x000fe20000000000 */
[----:B----4-:R-:W-:-:S13]  /*0950*/  ISETP.NE.AND P0, PT, R2, 0x4, PT ;  /* 0x000000040200780c */ /* 0x010fda0003f05270 */
[----:B------:R-:W-:Y:S05]  /*0960*/  @P0 BRA `(.L_x_12) ;  /* 0x00000000004c0947 */ /* 0x000fea0003800000 */
[----:B--23--:R-:W2:Y:S01]  /*0970*/  S2UR UR6, SR_CgaCtaId ;  /* 0x00000000000679c3 */ /* 0x00cea20000008800 */
[----:B------:R-:W-:Y:S01]  /*0980*/  UMOV UR4, 0x1e0 ;  /* 0x000001e000047882 */ /* 0x000fe20000000000 */
[----:B------:R-:W-:Y:S01]  /*0990*/  UMOV UR5, 0x400 ;  /* 0x0000040000057882 */ /* 0x000fe20000000000 */
[----:B------:R-:W-:Y:S01]  /*09a0*/  USEL UR4, UR4, 0x1a0, UP3 ;  /* 0x000001a004047887 */ /* 0x000fe20009800000 */
[----:B------:R-:W-:Y:S01]  /*09b0*/  UMOV UR8, 0x1 ;  /* 0x0000000100087882 */ /* 0x000fe20000000000 */
[----:B------:R-:W-:Y:S01]  /*09c0*/  ELECT P0, URZ, PT ;  /* 0x0000000000ff782f */ /* 0x000fe20003800000 */
[----:B------:R-:W-:-:S04]  /*09d0*/  UIADD3 UR8, UPT, UPT, -UR8, 0x100000, URZ ;  /* 0x0010000008087890 */ /* 0x000fc8000fffe1ff */
[----:B------:R-:W-:Y:S02]  /*09e0*/  USHF.L.U32 UR9, UR8, 0xb, URZ ;  /* 0x0000000b08097899 */ /* 0x000fe400080006ff */
[----:B------:R-:W-:Y:S02]  /*09f0*/  USHF.L.U32 UR8, UR8, 0x1, URZ ;  /* 0x0000000108087899 */ /* 0x000fe400080006ff */
[----:B--2---:R-:W-:Y:S02]  /*0a00*/  ULEA UR6, UR6, UR5, 0x18 ;  /* 0x0000000506067291 */ /* 0x004fe4000f8ec0ff */
[----:B------:R-:W-:-:S04]  /*0a10*/  UIADD3 UR4, UPT, UPT, -UR4, 0x100000, URZ ;  /* 0x0010000004047890 */ /* 0x000fc8000fffe1ff */
[----:B------:R-:W-:Y:S02]  /*0a20*/  USHF.L.U32 UR5, UR4, 0xb, URZ ;  /* 0x0000000b04057899 */ /* 0x000fe400080006ff */
[----:B------:R-:W-:Y:S01]  /*0a30*/  USHF.L.U32 UR4, UR4, 0x1, URZ ;  /* 0x0000000104047899 */ /* 0x000fe200080006ff */
[----:B------:R-:W2:Y:S03]  /*0a40*/  FENCE.VIEW.ASYNC.S ;  /* 0x00000000000073c6 */ /* 0x000ea60000000000 */
[----:B--2---:R4:W2:Y:S08]  /*0a50*/  SYNCS.EXCH.64 URZ, [UR6+0x90], UR8 ;  /* 0x0000900806ff75b2 */ /* 0x0048b00008000100 */
[----:B------:R4:W3:Y:S01]  /*0a60*/  SYNCS.EXCH.64 URZ, [UR6+0xa0], UR4 ;  /* 0x0000a00406ff75b2 */ /* 0x0008e20008000100 */
[----:B------:R4:W1:Y:S01]  /*0a70*/  SYNCS.EXCH.64 URZ, [UR6+0x98], UR8 ;  /* 0x0000980806ff75b2 */ /* 0x0008620008000100 */
[----:B------:R4:W1:Y:S02]  /*0a80*/  SYNCS.EXCH.64 URZ, [UR6+0xa8], UR4 ;  /* 0x0000a80406ff75b2 */ /* 0x0008640008000100 */
[----:B----4-:R-:W-:Y:S01]  /*0a90*/  NOP ;  /* 0x0000000000007918 */ /* 0x010fe20000000000 */
.L_x_12:
[----:B------:R-:W4:Y:S01]  /*0aa0*/  SHFL.IDX PT, R2, R46, RZ, 0x1f ;  /* 0x00001fff2e027589 */ /* 0x000f2200000e0000 */
[----:B------:R-:W-:Y:S01]  /*0ab0*/  NOP ;  /* 0x0000000000007918 */ /* 0x000fe20000000000 */
[----:B----4-:R-:W-:-:S13]  /*0ac0*/  ISETP.NE.AND P0, PT, R2, 0x5, PT ;  /* 0x000000050200780c */ /* 0x010fda0003f05270 */
[----:B------:R-:W-:Y:S05]  /*0ad0*/  @P0 BRA `(.L_x_13) ;  /* 0x0000000000580947 */ /* 0x000fea0003800000 */
[----:B--23--:R-:W2:Y:S01]  /*0ae0*/  S2UR UR4, SR_CgaCtaId ;  /* 0x00000000000479c3 */ /* 0x00cea20000008800 */
        /* <DEDUP_REMOVED lines=12> */
[----:B--2---:R4:W2:Y:S01]  /*0bb0*/  SYNCS.EXCH.64 URZ, [UR4+0xb0], UR8 ;  /* 0x0000b00804ff75b2 */ /* 0x0048a20008000100 */
[----:B------:R4:W3:Y:S01]  /*0bc0*/  SYNCS.EXCH.64 URZ, [UR4+0xd0], UR6 ;  /* 0x0000d00604ff75b2 */ /* 0x0008e20008000100 */
[----:B------:R4:W1:Y:S01]  /*0bd0*/  SYNCS.EXCH.64 URZ, [UR4+0xb8], UR8 ;  /* 0x0000b80804ff75b2 */ /* 0x0008620008000100 */
[----:B------:R4:W1:Y:S01]  /*0be0*/  SYNCS.EXCH.64 URZ, [UR4+0xd8], UR6 ;  /* 0x0000d80604ff75b2 */ /* 0x0008620008000100 */
[----:B------:R4:W1:Y:S01]  /*0bf0*/  SYNCS.EXCH.64 URZ, [UR4+0xc0], UR8 ;  /* 0x0000c00804ff75b2 */ /* 0x0008620008000100 */
[----:B------:R4:W1:Y:S01]  /*0c00*/  SYNCS.EXCH.64 URZ, [UR4+0xe0], UR6 ;  /* 0x0000e00604ff75b2 */ /* 0x0008620008000100 */
[----:B------:R4:W1:Y:S01]  /*0c10*/  SYNCS.EXCH.64 URZ, [UR4+0xc8], UR8 ;  /* 0x0000c80804ff75b2 */ /* 0x0008620008000100 */
[----:B------:R4:W1:Y:S02]  /*0c20*/  SYNCS.EXCH.64 URZ, [UR4+0xe8], UR6 ;  /* 0x0000e80604ff75b2 */ /* 0x0008640008000100 */
[----:B----4-:R-:W-:Y:S01]  /*0c30*/  NOP ;  /* 0x0000000000007918 */ /* 0x010fe20000000000 */
.L_x_13:
[----:B------:R-:W4:Y:S01]  /*0c40*/  SHFL.IDX PT, R2, R46, RZ, 0x1f ;  /* 0x00001fff2e027589 */ /* 0x000f2200000e0000 */
[----:B------:R-:W1:Y:S01]  /*0c50*/  S2UR UR54, SR_CgaCtaId ;  /* 0x00000000003679c3 */ /* 0x000e620000008800 */
[----:B------:R-:W-:Y:S01]  /*0c60*/  NOP ;  /* 0x0000000000007918 */ /* 0x000fe20000000000 */
[----:B----4-:R-:W-:-:S13]  /*0c70*/  ISETP.NE.AND P0, PT, R2, 0x3, PT ;  /* 0x000000030200780c */ /* 0x010fda0003f05270 */
[----:B-1----:R-:W-:Y:S05]  /*0c80*/  @P0 BRA `(.L_x_14) ;  /* 0x0000000000340947 */ /* 0x002fea0003800000 */
[----:B--23--:R-:W-:Y:S01]  /*0c90*/  UMOV UR4, 0x400 ;  /* 0x0000040000047882 */ /* 0x00cfe20000000000 */
[----:B------:R-:W-:Y:S01]  /*0ca0*/  UMOV UR6, 0x20 ;  /* 0x0000002000067882 */ /* 0x000fe20000000000 */
[----:B------:R-:W-:Y:S02]  /*0cb0*/  ULEA UR4, UR54, UR4, 0x18 ;  /* 0x0000000436047291 */ /* 0x000fe4000f8ec0ff */
[----:B------:R-:W-:-:S04]  /*0cc0*/  UIADD3 UR6, UPT, UPT, -UR6, 0x100000, URZ ;  /* 0x0010000006067890 */ /* 0x000fc8000fffe1ff */
[----:B------:R-:W-:Y:S02]  /*0cd0*/  USHF.L.U32 UR7, UR6, 0xb, URZ ;  /* 0x0000000b06077899 */ /* 0x000fe400080006ff */
[----:B------:R-:W-:Y:S01]  /*0ce0*/  USHF.L.U32 UR6, UR6, 0x1, URZ ;  /* 0x0000000106067899 */ /* 0x000fe200080006ff */
[----:B------:R-:W-:Y:S01]  /*0cf0*/  ELECT P0, URZ, PT ;  /* 0x0000000000ff782f */ /* 0x000fe20003800000 */
[----:B------:R-:W1:Y:S10]  /*0d00*/  FENCE.VIEW.ASYNC.S ;  /* 0x00000000000073c6 */ /* 0x000e740000000000 */
[----:B-1----:R1:W4:Y:S01]  /*0d10*/  SYNCS.EXCH.64 URZ, [UR4+0xf0], UR6 ;  /* 0x0000f00604ff75b2 */ /* 0x0023220008000100 */
[----:B------:R1:W2:Y:S01]  /*0d20*/  SYNCS.EXCH.64 URZ, [UR4+0x100], UR6 ;  /* 0x0001000604ff75b2 */ /* 0x0002a20008000100 */
[----:B------:R1:W3:Y:S01]  /*0d30*/  SYNCS.EXCH.64 URZ, [UR4+0xf8], UR6 ;  /* 0x0000f80604ff75b2 */ /* 0x0002e20008000100 */
[----:B------:R1:W1:Y:S01]  /*0d40*/  SYNCS.EXCH.64 URZ, [UR4+0x108], UR6 ;  /* 0x0001080604ff75b2 */ /* 0x0002620008000100 */
[----:B------:R-:W-:Y:S01]  /*0d50*/  NOP ;  /* 0x0000000000007918 */ /* 0x000fe20000000000 */
.L_x_14:
[----:B-123--:R-:W1:Y:S01]  /*0d60*/  LDCU UR4, c[0x0][0x36c] ;  /* 0x00006d80ff0477ac */ /* 0x00ee620008000800 */
[----:B------:R-:W-:Y:S01]  /*0d70*/  ISETP.NE.OR P3, PT, R0, 0x2, !P3 ;  /* 0x000000020000780c */ /* 0x000fe20005f65670 */
[----:B------:R-:W-:Y:S01]  /*0d80*/  NOP ;  /* 0x0000000000007918 */ /* 0x000fe20000000000 */
[----:B------:R-:W-:Y:S01]  /*0d90*/  LOP3.LUT R0, R55, 0x1f, RZ, 0xc0, !PT ;  /* 0x0000001f37007812 */ /* 0x000fe200078ec0ff */
[----:B------:R-:W-:Y:S02]  /*0da0*/  UISETP.NE.AND UP4, UPT, UR18, URZ, UPT ;  /* 0x000000ff1200728c */ /* 0x000fe4000bf85270 */
[----:B-1----:R-:W-:-:S09]  /*0db0*/  UISETP.EQ.U32.AND UP6, UPT, UR4, 0x1, UPT ;  /* 0x000000010400788c */ /* 0x002fd2000bfc2070 */
[----:B------:R-:W-:Y:S05]  /*0dc0*/  BRA.U !UP6, `(.L_x_15) ;  /* 0x000000010e087547 */ /* 0x000fea000b800000 */
[----:B----4-:R-:W-:Y:S01]  /*0dd0*/  UCGABAR_ARV ;  /* 0x00000000000079c7 */ /* 0x010fe20008000000 */
[----:B------:R-:W-:Y:S05]  /*0de0*/  BRA `(.L_x_16) ;  /* 0x0000000000047947 */ /* 0x000fea0003800000 */
.L_x_15:
[----:B----4-:R-:W-:Y:S01]  /*0df0*/  NOP ;  /* 0x0000000000007918 */ /* 0x010fe20000000000 */
.L_x_16:
[----:B------:R-:W1:Y:S01]  /*0e00*/  S2UR UR26, SR_CTAID.X ;  /* 0x00000000001a79c3 */ /* 0x000e620000002500 */
[----:B------:R-:W-:-:S05]  /*0e10*/  CS2R.32 R48, SR_CgaSize ;  /* 0x0000000000307805 */ /* 0x000fca0000008a00 */
[----:B------:R-:W-:-:S05]  /*0e20*/  IMAD R48, R48, -0xa0, RZ ;  /* 0xffffff6030307824 */ /* 0x000fca00078e02ff */
[----:B------:R-:W-:-:S14]  /*0e30*/  R2UR UR5, R48 ;  /* 0x00000000300572ca */ /* 0x000fdc00000e0000 */
[----:B------:R-:W2:Y:S01]  /*0e40*/  LDCU UR5, c[0x0][UR5+0x2b0] ;  /* 0x00005600050577ac */ /* 0x000ea20008000800 */
[----:B------:R-:W-:-:S05]  /*0e50*/  CS2R.32 R48, SR_CgaSize ;  /* 0x0000000000307805 */ /* 0x000fca0000008a00 */
[----:B------:R-:W-:-:S05]  /*0e60*/  IMAD R48, R48, -0xa0, RZ ;  /* 0xffffff6030307824 */ /* 0x000fca00078e02ff */
[----:B------:R-:W-:-:S14]  /*0e70*/  R2UR UR4, R48 ;  /* 0x00000000300472ca */ /* 0x000fdc00000e0000 */
[----:B------:R-:W3:Y:S01]  /*0e80*/  LDCU UR4, c[0x0][UR4+0x2b4] ;  /* 0x00005680040477ac */ /* 0x000ee20008000800 */
[----:B------:R-:W4:Y:S01]  /*0e90*/  S2UR UR27, SR_CTAID.Y ;  /* 0x00000000001b79c3 */ /* 0x000f220000002600 */
[----:B------:R-:W-:-:S05]  /*0ea0*/  CS2R.32 R48, SR_CgaSize ;  /* 0x0000000000307805 */ /* 0x000fca0000008a00 */
[----:B------:R-:W-:-:S05]  /*0eb0*/  IMAD R48, R48, -0xa0, RZ ;  /* 0xffffff6030307824 */ /* 0x000fca00078e02ff */
[----:B------:R-:W-:-:S14]  /*0ec0*/  R2UR UR6, R48 ;  /* 0x00000000300672ca */ /* 0x000fdc00000e0000 */
[----:B------:R-:W3:Y:S01]  /*0ed0*/  LDCU UR6, c[0x0][UR6+0x2a0] ;  /* 0x00005400060677ac */ /* 0x000ee20008000800 */
[----:B------:R-:W-:-:S05]  /*0ee0*/  CS2R.32 R48, SR_CgaSize ;  /* 0x0000000000307805 */ /* 0x000fca0000008a00 */
[----:B------:R-:W-:-:S05]  /*0ef0*/  IMAD R48, R48, -0xa0, RZ ;  /* 0xffffff6030307824 */ /* 0x000fca00078e02ff */
[----:B------:R-:W-:-:S14]  /*0f00*/  R2UR UR7, R48 ;  /* 0x00000000300772ca */ /* 0x000fdc00000e0000 */
[----:B------:R-:W3:Y:S01]  /*0f10*/  LDCU UR7, c[0x0][UR7+0x2a4] ;  /* 0x00005480070777ac */ /* 0x000ee20008000800 */
[----:B------:R-:W-:Y:S01]  /*0f20*/  USHF.L.U32 UR23, UR54, 0xb, URZ ;  /* 0x0000000b36177899 */ /* 0x000fe200080006ff */
[----:B------:R-:W3:Y:S01]  /*0f30*/  LDCU UR19, c[0x0][0xb24] ;  /* 0x00016480ff1377ac */ /* 0x000ee20008000800 */
[----:B------:R-:W3:Y:S01]  /*0f40*/  LDCU UR42, c[0x0][0xb24] ;  /* 0x00016480ff2a77ac */ /* 0x000ee20008000800 */
[----:B-1----:R-:W-:Y:S01]  /*0f50*/  I2FP.F32.U32 R3, UR26 ;  /* 0x0000001a00037c45 */ /* 0x002fe20008201000 */
[----:B------:R-:W1:Y:S04]  /*0f60*/  LDCU UR22, c[0x0][0xb30] ;  /* 0x00016600ff1677ac */ /* 0x000e680008000800 */
[----:B--2---:R-:W-:Y:S01]  /*0f70*/  FMUL R3, R3, UR5 ;  /* 0x0000000503037c20 */ /* 0x004fe20008400000 */
[----:B------:R-:W-:Y:S01]  /*0f80*/  ULOP3.LUT UR23, UR23, 0x800, URZ, 0xc0, !UPT ;  /* 0x0000080017177892 */ /* 0x000fe2000f8ec0ff */
[----:B----4-:R-:W-:-:S04]  /*0f90*/  I2FP.F32.U32 R2, UR27 ;  /* 0x0000001b00027c45 */ /* 0x010fc80008201000 */
[----:B------:R-:W2:Y:S01]  /*0fa0*/  F2I.U32.TRUNC.NTZ R3, R3 ;  /* 0x0000000300037305 */ /* 0x000ea2000020f000 */
[----:B---3--:R-:W-:-:S07]  /*0fb0*/  FMUL R2, R2, UR4 ;  /* 0x0000000402027c20 */ /* 0x008fce0008400000 */
[----:B------:R-:W3:Y:S01]  /*0fc0*/  F2I.U32.TRUNC.NTZ R2, R2 ;  /* 0x0000000200027305 */ /* 0x000ee2000020f000 */
[----:B--2---:R-:W-:Y:S02]  /*0fd0*/  R2UR UR5, R3 ;  /* 0x00000000030572ca */ /* 0x004fe400000e0000 */
[----:B---3--:R-:W-:Y:S02]  /*0fe0*/  R2UR UR4, R2 ;  /* 0x00000000020472ca */ /* 0x008fe400000e0000 */
[----:B------:R-:W-:-:S09]  /*0ff0*/  PRMT R2, RZ, 0x7610, R2 ;  /* 0x00007610ff027816 */ /* 0x000fd20000000002 */
[----:B------:R-:W-:-:S04]  /*1000*/  UIADD3 UR5, UPT, UPT, -UR5, URZ, URZ ;  /* 0x000000ff05057290 */ /* 0x000fc8000fffe1ff */
[----:B------:R-:W-:Y:S02]  /*1010*/  UIMAD UR5, UR6, UR5, UR26 ;  /* 0x00000005060572a4 */ /* 0x000fe4000f8e021a */
[----:B------:R-:W-:-:S04]  /*1020*/  UIADD3 UR4, UPT, UPT, -UR4, URZ, URZ ;  /* 0x000000ff04047290 */ /* 0x000fc8000fffe1ff */
[----:B------:R-:W-:Y:S01]  /*1030*/  IMAD.U32 R48, RZ, RZ, UR5 ;  /* 0x00000005ff307e24 */ /* 0x000fe2000f8e00ff */
[----:B------:R-:W-:-:S06]  /*1040*/  UIMAD UR4, UR7, UR4, UR27 ;  /* 0x00000004070472a4 */ /* 0x000fcc000f8e021b */
[----:B------:R-:W-:Y:S01]  /*1050*/  IMAD.U32 R47, RZ, RZ, UR4 ;  /* 0x00000004ff2f7e24 */ /* 0x000fe2000f8e00ff */
[----:B-1----:R-:W-:Y:S06]  /*1060*/  BRA.U UP4, `(.L_x_17) ;  /* 0x00000001042c7547 */ /* 0x002fec000b800000 */
[----:B------:R-:W-:Y:S02]  /*1070*/  R2UR UR4, R47 ;  /* 0x000000002f0472ca */ /* 0x000fe400000e0000 */
[----:B------:R-:W-:-:S11]  /*1080*/  R2UR UR6, R48 ;  /* 0x00000000300672ca */ /* 0x000fd600000e0000 */
[----:B------:R-:W-:-:S04]  /*1090*/  UISETP.NE.AND UP0, UPT, UR4, URZ, UPT ;  /* 0x000000ff0400728c */ /* 0x000fc8000bf05270 */
[----:B------:R-:W-:-:S04]  /*10a0*/  UISETP.EQ.OR UP0, UPT, UR6, URZ, !UP0 ;  /* 0x000000ff0600728c */ /* 0x000fc8000c702670 */
[----:B------:R-:W-:Y:S02]  /*10b0*/  USEL UR5, URZ, 0x1, !UP0 ;  /* 0x00000001ff057887 */ /* 0x000fe4000c000000 */
[----:B------:R-:W-:-:S04]  /*10c0*/  UISETP.NE.AND UP0, UPT, UR4, URZ, UPT ;  /* 0x000000ff0400728c */ /* 0x000fc8000bf05270 */
[----:B------:R-:W-:Y:S02]  /*10d0*/  USEL UR4, URZ, 0x2, UP0 ;  /* 0x00000002ff047887 */ /* 0x000fe40008000000 */
[----:B------:R-:W-:-:S04]  /*10e0*/  UISETP.NE.AND UP0, UPT, UR6, 0x1, UPT ;  /* 0x000000010600788c */ /* 0x000fc8000bf05270 */
[----:B------:R-:W-:-:S04]  /*10f0*/  USEL UR4, UR4, 0x2, UP0 ;  /* 0x0000000204047887 */ /* 0x000fc80008000000 */
[----:B------:R-:W-:-:S06]  /*1100*/  UIADD3 UR4, UPT, UPT, UR5, UR4, URZ ;  /* 0x0000000405047290 */ /* 0x000fcc000fffe0ff */
[----:B------:R-:W-:-:S07]  /*1110*/  IMAD.U32 R2, RZ, RZ, UR4 ;  /* 0x00000004ff027e24 */ /* 0x000fce000f8e00ff */
.L_x_17:
[----:B------:R-:W1:Y:S01]  /*1120*/  S2UR UR36, SR_CTAID.Z ;  /* 0x00000000002479c3 */ /* 0x000e620000002700 */
[----:B------:R-:W-:-:S09]  /*1130*/  UISETP.GE.AND UP0, UPT, UR19, 0x1, UPT ;  /* 0x000000011300788c */ /* 0x000fd2000bf06270 */
[----:B------:R-:W-:Y:S05]  /*1140*/  BRA.U !UP0, `(.L_x_18) ;  /* 0x0000000108d07547 */ /* 0x000fea000b800000 */
[----:B------:R-:W2:Y:S01]  /*1150*/  LDCU UR20, c[0x0][0xb0c] ;  /* 0x00016180ff1477ac */ /* 0x000ea20008000800 */
[----:B------:R-:W3:Y:S01]  /*1160*/  LDCU.128 UR12, c[0x0][0xb10] ;  /* 0x00016200ff0c77ac */ /* 0x000ee20008000c00 */
[----:B------:R-:W4:Y:S01]  /*1170*/  LDCU UR6, c[0x0][0x370] ;  /* 0x00006e00ff0677ac */ /* 0x000f220008000800 */
[----:B------:R-:W1:Y:S01]  /*1180*/  LDCU UR7, c[0x0][0x374] ;  /* 0x00006e80ff0777ac */ /* 0x000e620008000800 */
[----:B------:R-:W1:Y:S01]  /*1190*/  LDCU UR21, c[0x0][0xb20] ;  /* 0x00016400ff1577ac */ /* 0x000e620008000800 */
[----:B--2---:R-:W-:Y:S02]  /*11a0*/  UISETP.NE.AND UP0, UPT, UR20, 0x1, UPT ;  /* 0x000000011400788c */ /* 0x004fe4000bf05270 */
[----:B---3--:R-:W-:Y:S01]  /*11b0*/  UIMAD.WIDE.U32 UR4, UR26, UR12, URZ ;  /* 0x0000000c1a0472a5 */ /* 0x008fe2000f8e00ff */
[----:B------:R-:W2:Y:S01]  /*11c0*/  LDCU.64 UR8, c[0x0][0xb28] ;  /* 0x00016500ff0877ac */ /* 0x000ea20008000a00 */
[----:B----4-:R-:W-:Y:S02]  /*11d0*/  UIMAD.WIDE.U32 UR10, UR6, UR12, URZ ;  /* 0x0000000c060a72a5 */ /* 0x010fe4000f8e00ff */
[----:B------:R-:W-:-:S02]  /*11e0*/  USHF.R.U32.HI UR5, URZ, UR13, UR5 ;  /* 0x0000000dff057299 */ /* 0x000fc40008011605 */
[----:B------:R-:W-:Y:S02]  /*11f0*/  UISETP.NE.AND UP2, UPT, UR19, 0x1, UPT ;  /* 0x000000011300788c */ /* 0x000fe4000bf45270 */
[----:B------:R-:W-:Y:S01]  /*1200*/  USEL UR5, UR26, UR5, !UP0 ;  /* 0x000000051a057287 */ /* 0x000fe2000c000000 */
[----:B------:R-:W-:Y:S01]  /*1210*/  UMOV UR10, UR11 ;  /* 0x0000000b000a7c82 */ /* 0x000fe20008000000 */
[----:B------:R-:W-:Y:S02]  /*1220*/  UIMAD.WIDE.U32 UR16, UR27, UR15, URZ ;  /* 0x0000000f1b1072a5 */ /* 0x000fe4000f8e00ff */
[----:B------:R-:W-:Y:S02]  /*1230*/  @UP0 USHF.R.U32.HI UR6, URZ, UR13, UR10 ;  /* 0x0000000dff060299 */ /* 0x000fe4000801160a */
[----:B------:R-:W-:Y:S02]  /*1240*/  UISETP.NE.AND UP0, UPT, UR14, 0x1, UPT ;  /* 0x000000010e00788c */ /* 0x000fe4000bf05270 */
[----:B-1----:R-:W-:-:S02]  /*1250*/  UIMAD.WIDE.U32 UR10, UR7, UR15, URZ ;  /* 0x0000000f070a72a5 */ /* 0x002fc4000f8e00ff */
[----:B--2---:R-:W-:Y:S01]  /*1260*/  UIMAD.WIDE.U32 UR12, UR6, UR8, URZ ;  /* 0x00000008060c72a5 */ /* 0x004fe2000f8e00ff */
[----:B------:R-:W-:Y:S02]  /*1270*/  UMOV UR4, UR17 ;  /* 0x0000001100047c82 */ /* 0x000fe40008000000 */
[----:B------:R-:W-:Y:S02]  /*1280*/  USHF.R.U32.HI UR4, URZ, UR21, UR4 ;  /* 0x00000015ff047299 */ /* 0x000fe40008011604 */
[----:B------:R-:W-:Y:S02]  /*1290*/  UMOV UR10, UR11 ;  /* 0x0000000b000a7c82 */ /* 0x000fe40008000000 */
[----:B------:R-:W-:Y:S01]  /*12a0*/  UMOV UR12, UR13 ;  /* 0x0000000d000c7c82 */ /* 0x000fe20008000000 */
[----:B------:R-:W-:Y:S02]  /*12b0*/  @UP0 USHF.R.U32.HI UR7, URZ, UR21, UR10 ;  /* 0x00000015ff070299 */ /* 0x000fe4000801160a */
[----:B------:R-:W-:-:S02]  /*12c0*/  USEL UR4, UR27, UR4, !UP0 ;  /* 0x000000041b047287 */ /* 0x000fc4000c000000 */
[----:B------:R-:W-:Y:S02]  /*12d0*/  UIMAD.WIDE.U32 UR10, UR7, UR8, URZ ;  /* 0x00000008070a72a5 */ /* 0x000fe4000f8e00ff */
[----:B------:R-:W-:Y:S02]  /*12e0*/  @UP2 USHF.R.U32.HI UR6, URZ, UR9, UR12 ;  /* 0x00000009ff062299 */ /* 0x000fe4000801160c */
[----:B------:R-:W-:-:S03]  /*12f0*/  UIMAD.WIDE.U32 UR12, UR4, UR8, URZ ;  /* 0x00000008040c72a5 */ /* 0x000fc6000f8e00ff */
[----:B------:R-:W-:Y:S02]  /*1300*/  UMOV UR10, UR11 ;  /* 0x0000000b000a7c82 */ /* 0x000fe40008000000 */
[----:B------:R-:W-:Y:S02]  /*1310*/  @UP2 USHF.R.U32.HI UR7, URZ, UR9, UR10 ;  /* 0x00000009ff072299 */ /* 0x000fe4000801160a */
[----:B------:R-:W-:Y:S02]  /*1320*/  UIMAD UR10, UR6, UR19, URZ ;  /* 0x00000013060a72a4 */ /* 0x000fe4000f8e02ff */
[----:B------:R-:W-:-:S04]  /*1330*/  UIMAD UR7, UR7, UR19, URZ ;  /* 0x00000013070772a4 */ /* 0x000fc8000f8e02ff */
[----:B------:R-:W-:-:S03]  /*1340*/  UISETP.GE.AND UP0, UPT, UR4, UR7, UPT ;  /* 0x000000070400728c */ /* 0x000fc6000bf06270 */
[----:B------:R-:W-:Y:S01]  /*1350*/  UMOV UR7, UR13 ;  /* 0x0000000d00077c82 */ /* 0x000fe20008000000 */
[----:B------:R-:W-:Y:S02]  /*1360*/  UISETP.GE.OR UP0, UPT, UR5, UR10, UP0 ;  /* 0x0000000a0500728c */ /* 0x000fe40008706670 */
[----:B------:R-:W-:Y:S02]  /*1370*/  UIMAD.WIDE.U32 UR10, UR5, UR8, URZ ;  /* 0x00000008050a72a5 */ /* 0x000fe4000f8e00ff */
[----:B------:R-:W-:Y:S02]  /*1380*/  USHF.R.U32.HI UR7, URZ, UR9, UR7 ;  /* 0x00000009ff077299 */ /* 0x000fe40008011607 */
[----:B------:R-:W-:Y:S02]  /*1390*/  UIADD3 UR10, UPT, UPT, -UR4, URZ, URZ ;  /* 0x000000ff040a7290 */ /* 0x000fe4000fffe1ff */
[----:B------:R-:W-:Y:S02]  /*13a0*/  USEL UR7, UR4, UR7, !UP2 ;  /* 0x0000000704077287 */ /* 0x000fe4000d000000 */
[----:B------:R-:W-:Y:S01]  /*13b0*/  UIMAD UR10, UR14, UR10, UR27 ;  /* 0x0000000a0e0a72a4 */ /* 0x000fe2000f8e021b */
[----:B------:R-:W-:Y:S01]  /*13c0*/  @!UP0 UMOV UR8, UR11 ;  /* 0x0000000b00088c82 */ /* 0x000fe20008000000 */
[----:B------:R-:W-:-:S02]  /*13d0*/  UIADD3 UR11, UPT, UPT, -UR5, URZ, URZ ;  /* 0x000000ff050b7290 */ /* 0x000fc4000fffe1ff */
[----:B------:R-:W-:Y:S02]  /*13e0*/  @!UP0 USHF.R.U32.HI UR8, URZ, UR9, UR8 ;  /* 0x00000009ff088299 */ /* 0x000fe40008011608 */
[----:B------:R-:W-:Y:S02]  /*13f0*/  UIADD3 UR9, UPT, UPT, -UR7, URZ, URZ ;  /* 0x000000ff07097290 */ /* 0x000fe4000fffe1ff */
[----:B------:R-:W-:Y:S02]  /*1400*/  @!UP0 USEL UR8, UR5, UR8, !UP2 ;  /* 0x0000000805088287 */ /* 0x000fe4000d000000 */
[----:B------:R-:W-:Y:S02]  /*1410*/  UIMAD UR9, UR19, UR9, UR4 ;  /* 0x00000009130972a4 */ /* 0x000fe4000f8e0204 */
[----:B------:R-:W-:Y:S02]  /*1420*/  @!UP0 UIADD3 UR7, UPT, UPT, UR7, -UR8, URZ ;  /* 0x8000000807078290 */ /* 0x000fe4000fffe0ff */
[----:B------:R-:W-:-:S02]  /*1430*/  @!UP0 UIMAD UR6, UR9, UR6, UR8 ;  /* 0x00000006090682a4 */ /* 0x000fc4000f8e0208 */
[----:B------:R-:W-:Y:S02]  /*1440*/  @!UP0 UIMAD UR4, UR7, UR19, UR5 ;  /* 0x00000013070482a4 */ /* 0x000fe4000f8e0205 */
[----:B------:R-:W-:Y:S02]  /*1450*/  UIMAD UR26, UR20, UR11, UR26 ;  /* 0x0000000b141a72a4 */ /* 0x000fe4000f8e021a */
[----:B------:R-:W-:Y:S01]  /*1460*/  UIMAD UR27, UR4, UR14, UR10 ;  /* 0x0000000e041b72a4 */ /* 0x000fe2000f8e020a */
[----:B------:R-:W-:Y:S02]  /*1470*/  @!UP0 UMOV UR5, UR6 ;  /* 0x0000000600058c82 */ /* 0x000fe40008000000 */
[----:B------:R-:W-:-:S12]  /*1480*/  UIMAD UR26, UR5, UR20, UR26 ;  /* 0x00000014051a72a4 */ /* 0x000fd8000f8e021a */
.L_x_18:
[----:B------:R-:W-:-:S09]  /*1490*/  UISETP.NE.AND UP0, UPT, UR22, 0x1, UPT ;  /* 0x000000011600788c */ /* 0x000fd2000bf05270 */
[----:B------:R-:W-:Y:S05]  /*14a0*/  BRA.U UP0, `(.L_x_19) ;  /* 0x0000000100407547 */ /* 0x000fea000b800000 */
[----:B------:R-:W2:Y:S01]  /*14b0*/  LDCU.128 UR8, c[0x0][0xb10] ;  /* 0x00016200ff0877ac */ /* 0x000ea20008000c00 */
[----:B------:R-:W3:Y:S01]  /*14c0*/  LDCU UR12, c[0x0][0xb0c] ;  /* 0x00016180ff0c77ac */ /* 0x000ee20008000800 */
[----:B------:R-:W4:Y:S01]  /*14d0*/  LDCU UR13, c[0x0][0xb20] ;  /* 0x00016400ff0d77ac */ /* 0x000f220008000800 */
[----:B--2---:R-:W-:Y:S02]  /*14e0*/  UIMAD.WIDE.U32 UR4, UR26, UR8, URZ ;  /* 0x000000081a0472a5 */ /* 0x004fe4000f8e00ff */
[----:B------:R-:W-:Y:S02]  /*14f0*/  UIMAD.WIDE.U32 UR6, UR27, UR11, URZ ;  /* 0x0000000b1b0672a5 */ /* 0x000fe4000f8e00ff */
[----:B---3--:R-:W-:Y:S02]  /*1500*/  UISETP.NE.AND UP0, UPT, UR12, 0x1, UPT ;  /* 0x000000010c00788c */ /* 0x008fe4000bf05270 */
[----:B------:R-:W-:-:S03]  /*1510*/  USHF.R.U32.HI UR5, URZ, UR9, UR5 ;  /* 0x00000009ff057299 */ /* 0x000fc60008011605 */
[----:B------:R-:W-:Y:S01]  /*1520*/  UMOV UR4, UR7 ;  /* 0x0000000700047c82 */ /* 0x000fe20008000000 */
[----:B------:R-:W-:Y:S02]  /*1530*/  USEL UR5, UR26, UR5, !UP0 ;  /* 0x000000051a057287 */ /* 0x000fe4000c000000 */
[----:B------:R-:W-:Y:S02]  /*1540*/  UISETP.NE.AND UP0, UPT, UR10, 0x1, UPT ;  /* 0x000000010a00788c */ /* 0x000fe4000bf05270 */
[----:B----4-:R-:W-:-:S04]  /*1550*/  USHF.R.U32.HI UR4, URZ, UR13, UR4 ;  /* 0x0000000dff047299 */ /* 0x010fc80008011604 */
[----:B------:R-:W-:-:S04]  /*1560*/  USEL UR4, UR27, UR4, !UP0 ;  /* 0x000000041b047287 */ /* 0x000fc8000c000000 */
[----:B------:R-:W-:Y:S02]  /*1570*/  UIADD3 UR6, UPT, UPT, UR5, -UR4, URZ ;  /* 0x8000000405067290 */ /* 0x000fe4000fffe0ff */
[----:B------:R-:W-:Y:S02]  /*1580*/  UIADD3 UR4, UPT, UPT, -UR5, UR4, URZ ;  /* 0x0000000405047290 */ /* 0x000fe4000fffe1ff */
[----:B------:R-:W-:Y:S02]  /*1590*/  UIMAD UR27, UR6, UR10, UR27 ;  /* 0x0000000a061b72a4 */ /* 0x000fe4000f8e021b */
[----:B------:R-:W-:-:S12]  /*15a0*/  UIMAD UR26, UR4, UR12, UR26 ;  /* 0x0000000c041a72a4 */ /* 0x000fd8000f8e021a */
.L_x_19:
[----:B------:R-:W-:Y:S01]  /*15b0*/  UISETP.NE.AND UP0, UPT, UR18, 0x2, UPT ;  /* 0x000000021200788c */ /* 0x000fe2000bf05270 */
[----:B------:R-:W-:Y:S09]  /*15c0*/  BRA.U !UP6, `(.L_x_20) ;  /* 0x000000010e0c7547 */ /* 0x000ff2000b800000 */
[----:B------:R-:W-:Y:S01]  /*15d0*/  UCGABAR_WAIT ;  /* 0x0000000000007dc7 */ /* 0x000fe20008000000 */
[----:B------:R-:W-:Y:S01]  /*15e0*/  CCTL.IVALL ;  /* 0x00000000ff00798f */ /* 0x000fe20002000000 */
[----:B------:R-:W-:Y:S05]  /*15f0*/  BRA `(.L_x_21) ;  /* 0x0000000000047947 */ /* 0x000fea0003800000 */
.L_x_20:
[----:B------:R-:W-:Y:S06]  /*1600*/  BAR.SYNC.DEFER_BLOCKING 0x0 ;  /* 0x0000000000007b1d */ /* 0x000fec0000010000 */
.L_x_21:
[----:B------:R-:W-:Y:S05]  /*1610*/  BRA.U UP0, `(.L_x_22) ;  /* 0x00000015004c7547 */ /* 0x000fea000b800000 */
[----:B------:R-:W2:Y:S01]  /*1620*/  LDCU UR6, c[0x0][0x38c] ;  /* 0x00007180ff0677ac */ /* 0x000ea20008000800 */
[----:B------:R-:W-:Y:S01]  /*1630*/  PLOP3.LUT P1, PT, PT, PT, UP3, 0x80, 0x8 ;  /* 0x000000000008781c */ /* 0x000fe20003f2f038 */
[----:B------:R-:W-:Y:S01]  /*1640*/  IMAD.MOV.U32 R12, RZ, RZ, 0x1 ;  /* 0x00000001ff0c7424 */ /* 0x000fe200078e00ff */
[----:B------:R-:W-:Y:S01]  /*1650*/  ISETP.EQ.OR P2, PT, R0, RZ, P3 ;  /* 0x000000ff0000720c */ /* 0x000fe20001f42670 */
[----:B------:R-:W-:Y:S01]  /*1660*/  UISETP.NE.AND UP1, UPT, UR18, URZ, UPT ;  /* 0x000000ff1200728c */ /* 0x000fe2000bf25270 */
[----:B------:R-:W-:Y:S01]  /*1670*/  PLOP3.LUT P1, PT, P1, PT, PT, 0x8, 0x80 ;  /* 0x000000000080781c */ /* 0x000fe20000f2e170 */
[----:B------:R-:W-:Y:S01]  /*1680*/  USEL UR29, URZ, 0x1, UP5 ;  /* 0x00000001ff1d7887 */ /* 0x000fe2000a800000 */
[----:B------:R-:W-:Y:S01]  /*1690*/  CS2R R10, SRZ ;  /* 0x00000000000a7805 */ /* 0x000fe2000001ff00 */
[----:B------:R-:W-:Y:S01]  /*16a0*/  IMAD.MOV.U32 R9, RZ, RZ, RZ ;  /* 0x000000ffff097224 */ /* 0x000fe200078e00ff */
[----:B------:R-:W3:Y:S01]  /*16b0*/  LDCU UR44, c[0x0][0x370] ;  /* 0x00006e00ff2c77ac */ /* 0x000ee20008000800 */
[----:B------:R-:W-:Y:S01]  /*16c0*/  IMAD.MOV.U32 R8, RZ, RZ, 0x1 ;  /* 0x00000001ff087424 */ /* 0x000fe200078e00ff */
[----:B------:R-:W4:Y:S01]  /*16d0*/  LDCU.64 UR38, c[0x0][0x348] ;  /* 0x00006900ff2677ac */ /* 0x000f220008000a00 */
[----:B------:R-:W-:-:S02]  /*16e0*/  USHF.R.U32.HI UR48, URZ, 0x6, UR23 ;  /* 0x00000006ff307899 */ /* 0x000fc40008011617 */
[----:B--2---:R-:W-:Y:S02]  /*16f0*/  UIADD3 UR5, UPT, UPT, UR6, 0x7f, URZ ;  /* 0x0000007f06057890 */ /* 0x004fe4000fffe0ff */
[----:B------:R-:W-:Y:S02]  /*1700*/  UIADD3 UR49, UPT, UPT, UR6, 0xfe, URZ ;  /* 0x000000fe06317890 */ /* 0x000fe4000fffe0ff */
[----:B------:R-:W-:Y:S01]  /*1710*/  USHF.R.S32.HI UR4, URZ, 0x1f, UR5 ;  /* 0x0000001fff047899 */ /* 0x000fe20008011405 */
[----:B------:R-:W2:Y:S03]  /*1720*/  LDCU UR43, c[0x0][0x374] ;  /* 0x00006e80ff2b77ac */ /* 0x000ea60008000800 */
[----:B------:R-:W-:Y:S02]  /*1730*/  ULEA.HI UR4, UR4, UR5, URZ, 0x7 ;  /* 0x0000000504047291 */ /* 0x000fe4000f8f38ff */
[----:B------:R-:W-:-:S02]  /*1740*/  USEL UR29, UR29, 0x2, UP1 ;  /* 0x000000021d1d7887 */ /* 0x000fc40008800000 */
[----:B------:R-:W-:Y:S02]  /*1750*/  USHF.R.S32.HI UR46, URZ, 0x7, UR4 ;  /* 0x00000007ff2e7899 */ /* 0x000fe40008011404 */
[----:B------:R-:W-:Y:S02]  /*1760*/  UIADD3 UR4, UPT, UPT, UR6, -0x1, URZ ;  /* 0xffffffff06047890 */ /* 0x000fe4000fffe0ff */
[----:B------:R-:W-:Y:S02]  /*1770*/  UISETP.LT.U32.AND UP0, UPT, UR46, 0x5, UPT ;  /* 0x000000052e00788c */ /* 0x000fe4000bf01070 */
[----:B------:R-:W-:Y:S02]  /*1780*/  UISETP.GE.U32.AND UP2, UPT, UR4, -0xff, UPT ;  /* 0xffffff010400788c */ /* 0x000fe4000bf46070 */
[----:B------:R-:W-:Y:S01]  /*1790*/  USEL UR45, UR46, 0x5, UP0 ;  /* 0x000000052e2d7887 */ /* 0x000fe20008000000 */
[----:B------:R-:W-:-:S03]  /*17a0*/  UMOV UR21, URZ ;  /* 0x000000ff00157c82 */ /* 0x000fc60008000000 */
[----:B------:R-:W-:Y:S02]  /*17b0*/  UIADD3 UR22, UPT, UPT, UR45, -0x1, URZ ;  /* 0xffffffff2d167890 */ /* 0x000fe4000fffe0ff */
[----:B------:R-:W-:-:S03]  /*17c0*/  UIADD3 UR47, UPT, UPT, UR46, -UR45, URZ ;  /* 0x8000002d2e2f7290 */ /* 0x000fc6000fffe0ff */
[----:B------:R-:W-:-:S04]  /*17d0*/  @UP2 UIADD3 UR22, UPT, UPT, UR45, URZ, URZ ;  /* 0x000000ff2d162290 */ /* 0x000fc8000fffe0ff */
[----:B--234-:R-:W-:-:S12]  /*17e0*/  UIADD3 UR22, UPT, UPT, UR22, 0x1, URZ ;  /* 0x0000000116167890 */ /* 0x01cfd8000fffe0ff */
.L_x_42:
[----:B------:R-:W-:Y:S01]  /*17f0*/  UISETP.NE.AND UP0, UPT, UR54, URZ, UPT ;  /* 0x000000ff3600728c */ /* 0x000fe2000bf05270 */
[----:B------:R-:W2:Y:S08]  /*1800*/  S2UR UR54, SR_CgaCtaId ;  /* 0x00000000003679c3 */ /* 0x000eb00000008800 */
[----:B------:R-:W-:Y:S05]  /*1810*/  BRA.U UP0, `(.L_x_23) ;  /* 0x0000000100347547 */ /* 0x000fea000b800000 */
[----:B------:R-:W3:Y:S01]  /*1820*/  S2R R0, SR_CgaCtaId ;  /* 0x0000000000007919 */ /* 0x000ee20000008800 */
[----:B------:R-:W-:-:S04]  /*1830*/  MOV R2, 0x400 ;  /* 0x0000040000027802 */ /* 0x000fc80000000f00 */
[----:B---3--:R-:W-:Y:S02]  /*1840*/  LEA R0, R0, R2, 0x18 ;  /* 0x0000000200007211 */ /* 0x008fe400078ec0ff */
[----:B------:R-:W-:-:S03]  /*1850*/  SHF.L.U32 R2, R8, 0x1f, RZ ;  /* 0x0000001f08027819 */ /* 0x000fc600000006ff */
[----:B------:R-:W-:-:S04]  /*1860*/  IMAD R0, R9, 0x8, R0 ;  /* 0x0000000809007824 */ /* 0x000fc800078e0200 */
[----:B------:R-:W3:Y:S02]  /*1870*/  SYNCS.PHASECHK.TRANS64.TRYWAIT P0, [R0+URZ+0x100], R2 ;  /* 0x00010002000075a7 */ /* 0x000ee400080011ff */
[----:B---3--:R-:W-:Y:S05]  /*1880*/  @!P0 BRA `(.L_x_24) ;  /* 0x0000006000408947 */ /* 0x008fea0003800000 */
.L_x_123:
[----:B------:R-:W-:Y:S01]  /*1890*/  VIADD R9, R9, 0x1 ;  /* 0x0000000109097836 */ /* 0x000fe20000000000 */
[----:B------:R3:W-:Y:S04]  /*18a0*/  SYNCS.ARRIVE.TRANS64.A1T0 RZ, [R0+URZ+0xf0], RZ ;  /* 0x0000f0ff00ff79a7 */ /* 0x0007e800081000ff */
[----:B------:R-:W-:-:S04]  /*18b0*/  ISETP.NE.AND P0, PT, R9, 0x2, PT ;  /* 0x000000020900780c */ /* 0x000fc80003f05270 */
[----:B------:R-:W-:Y:S02]  /*18c0*/  SEL R9, R9, RZ, P0 ;  /* 0x000000ff09097207 */ /* 0x000fe40000000000 */
[----:B---3--:R-:W-:-:S04]  /*18d0*/  SEL R0, RZ, 0x1, P0 ;  /* 0x00000001ff007807 */ /* 0x008fc80000000000 */
[----:B------:R-:W-:-:S07]  /*18e0*/  LOP3.LUT R8, R8, R0, RZ, 0x3c, !PT ;  /* 0x0000000008087212 */ /* 0x000fce00078e3cff */
.L_x_23:
[----:B------:R-:W-:Y:S01]  /*18f0*/  UMOV UR13, 0x400 ;  /* 0x00000400000d7882 */ /* 0x000fe20000000000 */
[----:B------:R-:W-:Y:S01]  /*1900*/  SHF.L.U32 R0, R12, 0x1f, RZ ;  /* 0x0000001f0c007819 */ /* 0x000fe200000006ff */
[----:B--2---:R-:W-:Y:S02]  /*1910*/  ULEA UR13, UR54, UR13, 0x18 ;  /* 0x0000000d360d7291 */ /* 0x004fe4000f8ec0ff */
[----:B------:R-:W-:Y:S02]  /*1920*/  UISETP.GE.U32.AND UP0, UPT, UR49, 0xff, UPT ;  /* 0x000000ff3100788c */ /* 0x000fe4000bf06070 */
[----:B------:R-:W-:Y:S02]  /*1930*/  ULEA UR4, UR21, UR13, 0x3 ;  /* 0x0000000d15047291 */ /* 0x000fe4000f8e18ff */
[----:B------:R-:W-:Y:S02]  /*1940*/  USHF.L.U32 UR35, UR26, 0x6, URZ ;  /* 0x000000061a237899 */ /* 0x000fe400080006ff */
[----:B------:R-:W-:Y:S01]  /*1950*/  ULEA UR19, UR27, UR48, 0x6 ;  /* 0x000000301b137291 */ /* 0x000fe2000f8e30ff */
[----:B------:R-:W-:-:S04]  /*1960*/  UMOV UR14, URZ ;  /* 0x000000ff000e7c82 */ /* 0x000fc80008000000 */
[----:B------:R2:W3:Y:S01]  /*1970*/  SYNCS.PHASECHK.TRANS64.TRYWAIT P0, [UR4+0x28], R0 ;  /* 0x00002800ff0075a7 */ /* 0x0004e20008001104 */
[----:B------:R-:W-:Y:S06]  /*1980*/  BRA.U !UP0, `(.L_x_25) ;  /* 0x0000000108f07547 */ /* 0x000fec000b800000 */
[----:B------:R-:W-:Y:S01]  /*1990*/  UMOV UR15, URZ ;  /* 0x000000ff000f7c82 */ /* 0x000fe20008000000 */
[----:B------:R-:W-:-:S05]  /*19a0*/  UMOV UR4, UR21 ;  /* 0x0000001500047c82 */ /* 0x000fca0008000000 */
.L_x_31:
[----:B------:R-:W-:Y:S01]  /*19b0*/  ULEA UR33, UR4, UR13, 0x3 ;  /* 0x0000000d04217291 */ /* 0x000fe2000f8e18ff */
[----:B---3--:R-:W-:Y:S01]  /*19c0*/  @!P3 MOV R2, 0x8000 ;  /* 0x000080000002b802 */ /* 0x008fe20000000f00 */
[----:B-1-3--:R-:W-:Y:S10]  /*19d0*/  @P0 BRA `(.L_x_26) ;  /* 0x00000000000c0947 */ /* 0x00aff40003800000 */
[----:B------:R-:W-:-:S04]  /*19e0*/  SHF.L.U32 R3, R12, 0x1f, RZ ;  /* 0x0000001f0c037819 */ /* 0x000fc800000006ff */
[----:B------:R-:W3:Y:S02]  /*19f0*/  SYNCS.PHASECHK.TRANS64.TRYWAIT P0, [UR33+0x28], R3 ;  /* 0x00002803ff0075a7 */ /* 0x000ee40008001121 */
[----:B---3--:R-:W-:Y:S05]  /*1a00*/  @!P0 BRA `(.L_x_27) ;  /* 0x0000005c00f48947 */ /* 0x008fea0003800000 */
.L_x_26:
[----:B------:R3:W-:Y:S01]  /*1a10*/  @!P3 SYNCS.ARRIVE.TRANS64 RZ, [UR33], R2 ;  /* 0x00000002ffffb9a7 */ /* 0x0007e20008000021 */
[----:B------:R-:W-:-:S04]  /*1a20*/  ULOP3.LUT UR5, UR29, 0x2, URZ, 0xfc, !UPT ;  /* 0x000000021d057892 */ /* 0x000fc8000f8efcff */
[----:B------:R-:W-:-:S09]  /*1a30*/  UISETP.NE.AND UP0, UPT, UR5, 0x2, UPT ;  /* 0x000000020500788c */ /* 0x000fd2000bf05270 */
[----:B------:R-:W-:Y:S05]  /*1a40*/  BRA.U UP0, `(.L_x_28) ;  /* 0x0000000100047547 */ /* 0x000fea000b800000 */
[----:B-1----:R-:W-:Y:S05]  /*1a50*/  BPT.TRAP 0x1 ;  /* 0x000000040000795c */ /* 0x002fea0000300000 */
.L_x_28:
[----:B------:R-:W-:Y:S04]  /*1a60*/  BSSY.RECONVERGENT B0, `(.L_x_29) ;  /* 0x0000003000007945 */ /* 0x000fe80003800200 */
[----:B------:R-:W-:Y:S05]  /*1a70*/  @P2 BRA `(.L_x_30) ;  /* 0x0000000000042947 */ /* 0x000fea0003800000 */
[----:B-1----:R-:W-:Y:S05]  /*1a80*/  BPT.TRAP 0x1 ;  /* 0x000000040000795c */ /* 0x002fea0000300000 */
.L_x_30:
[----:B-1----:R-:W-:Y:S05]  /*1a90*/  BSYNC.RECONVERGENT B0 ;  /* 0x0000000000007941 */ /* 0x002fea0003800200 */
.L_x_29:
[----:B------:R-:W-:Y:S02]  /*1aa0*/  UIADD3 UR5, UPT, UPT, UR4, 0x1, URZ ;  /* 0x0000000104057890 */ /* 0x000fe4000fffe0ff */
[----:B------:R-:W-:Y:S02]  /*1ab0*/  ULEA UR24, UR4, UR13, 0xe ;  /* 0x0000000d04187291 */ /* 0x000fe4000f8e70ff */
[----:B------:R-:W-:Y:S02]  /*1ac0*/  UISETP.NE.AND UP0, UPT, UR5, 0x5, UPT ;  /* 0x000000050500788c */ /* 0x000fe4000bf05270 */
[----:B------:R-:W-:Y:S02]  /*1ad0*/  ULEA UR8, UR4, UR23, 0xd ;  /* 0x0000001704087291 */ /* 0x000fe4000f8e68ff */
[----:B------:R-:W-:Y:S02]  /*1ae0*/  USEL UR6, URZ, 0x1, UP0 ;  /* 0x00000001ff067887 */ /* 0x000fe40008000000 */
[----:B------:R-:W-:-:S02]  /*1af0*/  USEL UR21, UR5, URZ, UP0 ;  /* 0x000000ff05157287 */ /* 0x000fc40008000000 */
[----:B------:R-:W-:Y:S02]  /*1b00*/  UIADD3 UR4, UP0, UPT, UR38, 0x180, URZ ;  /* 0x0000018026047890 */ /* 0x000fe4000ff1e0ff */
[----:B------:R-:W-:Y:S01]  /*1b10*/  ULEA UR5, UR21, UR13, 0x3 ;  /* 0x0000000d15057291 */ /* 0x000fe2000f8e18ff */
[----:B------:R-:W-:Y:S01]  /*1b20*/  LOP3.LUT R12, R12, UR6, RZ, 0x3c, !PT ;  /* 0x000000060c0c7c12 */ /* 0x000fe2000f8e3cff */
[----:B------:R-:W-:Y:S02]  /*1b30*/  USHF.L.U32 UR34, UR15, 0x7, URZ ;  /* 0x000000070f227899 */ /* 0x000fe400080006ff */
[----:B------:R-:W-:Y:S01]  /*1b40*/  UIADD3 UR15, UPT, UPT, UR15, 0x1, URZ ;  /* 0x000000010f0f7890 */ /* 0x000fe2000fffe0ff */
[----:B--2---:R-:W-:Y:S01]  /*1b50*/  SHF.L.U32 R0, R12, 0x1f, RZ ;  /* 0x0000001f0c007819 */ /* 0x004fe200000006ff */
[----:B------:R-:W-:Y:S02]  /*1b60*/  UIADD3 UR6, UP1, UPT, UR38, 0x80, URZ ;  /* 0x0000008026067890 */ /* 0x000fe4000ff3e0ff */
[----:B------:R-:W-:Y:S01]  /*1b70*/  ULEA UR8, UR8, UR13, 0x1 ;  /* 0x0000000d08087291 */ /* 0x000fe2000f8e08ff */
[----:B------:R4:W1:Y:S01]  /*1b80*/  SYNCS.PHASECHK.TRANS64.TRYWAIT P0, [UR5+0x28], R0 ;  /* 0x00002800ff0075a7 */ /* 0x0008620008001105 */
[----:B------:R-:W-:-:S02]  /*1b90*/  UIADD3.X UR5, UPT, UPT, URZ, UR39, URZ, UP0, !UPT ;  /* 0x00000027ff057290 */ /* 0x000fc400087fe4ff */
[----:B------:R-:W-:Y:S02]  /*1ba0*/  UISETP.NE.AND UP0, UPT, UR15, UR22, UPT ;  /* 0x000000160f00728c */ /* 0x000fe4000bf05270 */
[----:B------:R-:W-:Y:S02]  /*1bb0*/  UIADD3.X UR7, UPT, UPT, URZ, UR39, URZ, UP1, !UPT ;  /* 0x00000027ff077290 */ /* 0x000fe40008ffe4ff */
[----:B------:R-:W-:Y:S02]  /*1bc0*/  UIADD3 UR32, UPT, UPT, UR24, 0x3400, URZ ;  /* 0x0000340018207890 */ /* 0x000fe4000fffe0ff */
[----:B------:R-:W-:Y:S02]  /*1bd0*/  UIADD3 UR26, UPT, UPT, UR34, 0x40, URZ ;  /* 0x00000040221a7890 */ /* 0x000fe4000fffe0ff */
[----:B------:R-:W-:Y:S02]  /*1be0*/  UIADD3 UR24, UPT, UPT, UR24, 0x5400, URZ ;  /* 0x0000540018187890 */ /* 0x000fe4000fffe0ff */
[----:B------:R-:W-:-:S02]  /*1bf0*/  UIADD3 UR16, UPT, UPT, UR8, 0x17400, URZ ;  /* 0x0001740008107890 */ /* 0x000fc4000fffe0ff */
[----:B------:R-:W-:Y:S01]  /*1c00*/  UIADD3 UR8, UPT, UPT, UR8, 0x19400, URZ ;  /* 0x0001940008087890 */ /* 0x000fe2000fffe0ff */
[----:B------:R-:W-:Y:S01]  /*1c10*/  UMOV UR30, 0x0 ;  /* 0x00000000001e7882 */ /* 0x000fe20000000000 */
[----:B------:R-:W-:Y:S01]  /*1c20*/  UMOV UR31, 0x10000000 ;  /* 0x10000000001f7882 */ /* 0x000fe20000000000 */
[----:B------:R-:W-:Y:S01]  /*1c30*/  UMOV UR25, UR33 ;  /* 0x0000002100197c82 */ /* 0x000fe20008000000 */
[----:B------:R-:W-:Y:S01]  /*1c40*/  UMOV UR27, UR35 ;  /* 0x00000023001b7c82 */ /* 0x000fe20008000000 */
[----:B------:R-:W-:Y:S01]  /*1c50*/  UMOV UR28, UR36 ;  /* 0x00000024001c7c82 */ /* 0x000fe20008000000 */
[----:B------:R-:W-:Y:S01]  /*1c60*/  UMOV UR14, 0x30000 ;  /* 0x00030000000e7882 */ /* 0x000fe20000000000 */
[----:B------:R-:W-:Y:S01]  /*1c70*/  UMOV UR17, UR33 ;  /* 0x0000002100117c82 */ /* 0x000fe20008000000 */
[----:B------:R-:W-:Y:S01]  /*1c80*/  UMOV UR20, UR36 ;  /* 0x0000002400147c82 */ /* 0x000fe20008000000 */
[----:B------:R-:W-:Y:S01]  /*1c90*/  UMOV UR18, UR34 ;  /* 0x0000002200127c82 */ /* 0x000fe20008000000 */
[----:B------:R-:W-:Y:S01]  /*1ca0*/  UTMALDG.3D [UR32], [UR6], desc[UR30] ;  /* 0x00001e20060075b4 */ /* 0x000fe20008011000 */
[----:B------:R-:W-:Y:S01]  /*1cb0*/  UMOV UR11, UR19 ;  /* 0x00000013000b7c82 */ /* 0x000fe20008000000 */
[----:B------:R-:W-:Y:S01]  /*1cc0*/  UMOV UR12, UR36 ;  /* 0x00000024000c7c82 */ /* 0x000fe20008000000 */
[----:B------:R-:W-:Y:S01]  /*1cd0*/  UMOV UR9, UR33 ;  /* 0x0000002100097c82 */ /* 0x000fe20008000000 */
[----:B------:R-:W-:Y:S01]  /*1ce0*/  UMOV UR10, UR26 ;  /* 0x0000001a000a7c82 */ /* 0x000fe20008000000 */
[----:B------:R-:W-:Y:S01]  /*1cf0*/  UTMALDG.3D [UR24], [UR6], desc[UR30] ;  /* 0x00001e18060075b4 */ /* 0x000fe20008011000 */
[----:B------:R-:W-:Y:S01]  /*1d00*/  UTMALDG.3D.MULTICAST [UR16], [UR4], UR14, desc[UR30] ;  /* 0x00001e10040073b4 */ /* 0x000fe2000801180e */
[----:B------:R2:W-:Y:S02]  /*1d10*/  UTMALDG.3D.MULTICAST [UR8], [UR4], UR14, desc[UR30] ;  /* 0x00001e08040073b4 */ /* 0x0005e4000801180e */
[----:B--2---:R-:W-:Y:S01]  /*1d20*/  UMOV UR14, UR22 ;  /* 0x00000016000e7c82 */ /* 0x004fe20008000000 */
[----:B------:R-:W-:Y:S01]  /*1d30*/  UMOV UR4, UR21 ;  /* 0x0000001500047c82 */ /* 0x000fe20008000000 */
[----:B----4-:R-:W-:Y:S05]  /*1d40*/  BRA.U UP0, `(.L_x_31) ;  /* 0xfffffffd00187547 */ /* 0x010fea000b83ffff */
.L_x_25:
[----:B------:R-:W-:Y:S01]  /*1d50*/  ULEA UR4, UR21, UR13, 0x3 ;  /* 0x0000000d15047291 */ /* 0x000fe2000f8e18ff */
[----:B--2---:R-:W-:Y:S01]  /*1d60*/  SHF.L.U32 R0, R12, 0x1f, RZ ;  /* 0x0000001f0c007819 */ /* 0x004fe200000006ff */
[----:B------:R-:W-:Y:S01]  /*1d70*/  @!P1 SYNCS.ARRIVE.TRANS64.A1T0 RZ, [UR13+0x88], RZ ;  /* 0x000088ffffff99a7 */ /* 0x000fe2000810000d */
[----:B------:R-:W-:-:S06]  /*1d80*/  UISETP.GT.AND UP0, UPT, UR46, UR45, UPT ;  /* 0x0000002d2e00728c */ /* 0x000fcc000bf04270 */
[----:B-1-3--:R1:W2:Y:S03]  /*1d90*/  SYNCS.PHASECHK.TRANS64.TRYWAIT P0, [UR4+0x28], R0 ;  /* 0x00002800ff0075a7 */ /* 0x00a2a60008001104 */
[----:B------:R-:W-:Y:S05]  /*1da0*/  BRA.U !UP0, `(.L_x_32) ;  /* 0x0000000108ec7547 */ /* 0x000fea000b800000 */
[----:B------:R-:W-:Y:S01]  /*1db0*/  UIADD3 UR15, UPT, UPT, UR47, UR14, URZ ;  /* 0x0000000e2f0f7290 */ /* 0x000fe2000fffe0ff */
[----:B------:R-:W-:-:S11]  /*1dc0*/  UMOV UR4, UR21 ;  /* 0x0000001500047c82 */ /* 0x000fd60008000000 */
.L_x_38:
[----:B------:R-:W-:Y:S01]  /*1dd0*/  ULEA UR33, UR4, UR13, 0x3 ;  /* 0x0000000d04217291 */ /* 0x000fe2000f8e18ff */
[----:B--2---:R-:W-:Y:S01]  /*1de0*/  @!P3 MOV R2, 0x8000 ;  /* 0x000080000002b802 */ /* 0x004fe20000000f00 */
[----:B--2-4-:R-:W-:Y:S10]  /*1df0*/  @P0 BRA `(.L_x_33) ;  /* 0x00000000000c0947 */ /* 0x014ff40003800000 */
[----:B------:R-:W-:-:S04]  /*1e00*/  SHF.L.U32 R3, R12, 0x1f, RZ ;  /* 0x0000001f0c037819 */ /* 0x000fc800000006ff */
[----:B------:R-:W2:Y:S02]  /*1e10*/  SYNCS.PHASECHK.TRANS64.TRYWAIT P0, [UR33+0x28], R3 ;  /* 0x00002803ff0075a7 */ /* 0x000ea40008001121 */
[----:B--2---:R-:W-:Y:S05]  /*1e20*/  @!P0 BRA `(.L_x_34) ;  /* 0x0000005c00048947 */ /* 0x004fea0003800000 */
.L_x_33:
[----:B------:R2:W-:Y:S01]  /*1e30*/  @!P3 SYNCS.ARRIVE.TRANS64 RZ, [UR33], R2 ;  /* 0x00000002ffffb9a7 */ /* 0x0005e20008000021 */
[----:B------:R-:W-:-:S04]  /*1e40*/  ULOP3.LUT UR5, UR29, 0x2, URZ, 0xfc, !UPT ;  /* 0x000000021d057892 */ /* 0x000fc8000f8efcff */
[----:B------:R-:W-:-:S09]  /*1e50*/  UISETP.NE.AND UP0, UPT, UR5, 0x2, UPT ;  /* 0x000000020500788c */ /* 0x000fd2000bf05270 */
[----:B------:R-:W-:Y:S05]  /*1e60*/  BRA.U UP0, `(.L_x_35) ;  /* 0x0000000100047547 */ /* 0x000fea000b800000 */
[----:B------:R-:W-:Y:S05]  /*1e70*/  BPT.TRAP 0x1 ;  /* 0x000000040000795c */ /* 0x000fea0000300000 */
.L_x_35:
[----:B------:R-:W-:Y:S04]  /*1e80*/  BSSY.RECONVERGENT B0, `(.L_x_36) ;  /* 0x0000003000007945 */ /* 0x000fe80003800200 */
[----:B------:R-:W-:Y:S05]  /*1e90*/  @P2 BRA `(.L_x_37) ;  /* 0x0000000000042947 */ /* 0x000fea0003800000 */
[----:B------:R-:W-:Y:S05]  /*1ea0*/  BPT.TRAP 0x1 ;  /* 0x000000040000795c */ /* 0x000fea0000300000 */
.L_x_37:
[----:B------:R-:W-:Y:S05]  /*1eb0*/  BSYNC.RECONVERGENT B0 ;  /* 0x0000000000007941 */ /* 0x000fea0003800200 */
.L_x_36:
        /* <DEDUP_REMOVED lines=11> */
[----:B-1----:R-:W-:Y:S01]  /*1f70*/  SHF.L.U32 R0, R12, 0x1f, RZ ;  /* 0x0000001f0c007819 */ /* 0x002fe200000006ff */
[----:B------:R-:W-:Y:S02]  /*1f80*/  UIADD3 UR6, UP1, UPT, UR38, 0x80, URZ ;  /* 0x0000008026067890 */ /* 0x000fe4000ff3e0ff */
[----:B------:R-:W-:Y:S01]  /*1f90*/  ULEA UR8, UR8, UR13, 0x1 ;  /* 0x0000000d08087291 */ /* 0x000fe2000f8e08ff */
[----:B------:R3:W4:Y:S01]  /*1fa0*/  SYNCS.PHASECHK.TRANS64.TRYWAIT P0, [UR5+0x28], R0 ;  /* 0x00002800ff0075a7 */ /* 0x0007220008001105 */
        /* <DEDUP_REMOVED lines=16> */
[----:B------:R-:W-:Y:S01]  /*20b0*/  UTMALDG.3D [UR32], [UR6], desc[UR30] ;  /* 0x00001e20060075b4 */ /* 0x000fe20008011000 */
[----:B------:R-:W-:Y:S01]  /*20c0*/  UMOV UR18, UR34 ;  /* 0x0000002200127c82 */ /* 0x000fe20008000000 */
[----:B------:R-:W-:Y:S01]  /*20d0*/  UMOV UR11, UR19 ;  /* 0x00000013000b7c82 */ /* 0x000fe20008000000 */
[----:B------:R-:W-:Y:S01]  /*20e0*/  UMOV UR12, UR36 ;  /* 0x00000024000c7c82 */ /* 0x000fe20008000000 */
[----:B------:R-:W-:Y:S01]  /*20f0*/  UMOV UR9, UR33 ;  /* 0x0000002100097c82 */ /* 0x000fe20008000000 */
[----:B------:R-:W-:Y:S01]  /*2100*/  UMOV UR10, UR26 ;  /* 0x0000001a000a7c82 */ /* 0x000fe20008000000 */
[----:B------:R-:W-:Y:S01]  /*2110*/  UTMALDG.3D [UR24], [UR6], desc[UR30] ;  /* 0x00001e18060075b4 */ /* 0x000fe20008011000 */
[----:B------:R-:W-:Y:S01]  /*2120*/  UTMALDG.3D.MULTICAST [UR16], [UR4], UR37, desc[UR30] ;  /* 0x00001e10040073b4 */ /* 0x000fe20008011825 */
[----:B------:R1:W-:Y:S02]  /*2130*/  UTMALDG.3D.MULTICAST [UR8], [UR4], UR37, desc[UR30] ;  /* 0x00001e08040073b4 */ /* 0x0003e40008011825 */
[----:B-1----:R-:W-:Y:S01]  /*2140*/  UMOV UR4, UR21 ;  /* 0x0000001500047c82 */ /* 0x002fe20008000000 */
[----:B---3--:R-:W-:Y:S05]  /*2150*/  BRA.U UP0, `(.L_x_38) ;  /* 0xfffffffd001c7547 */ /* 0x008fea000b83ffff */
.L_x_32:
[C---:B------:R-:W-:Y:S01]  /*2160*/  LEA R3, R11.reuse, UR13, 0x3 ;  /* 0x0000000d0b037c11 */ /* 0x040fe2000f8e18ff */
[----:B------:R-:W-:Y:S01]  /*2170*/  NOP ;  /* 0x0000000000007918 */ /* 0x000fe20000000000 */
[----:B-1----:R-:W-:Y:S02]  /*2180*/  SHF.L.U32 R0, R10, 0x1f, RZ ;  /* 0x0000001f0a007819 */ /* 0x002fe400000006ff */
[----:B------:R-:W-:Y:S02]  /*2190*/  LEA R4, R11, UR13, 0x4 ;  /* 0x0000000d0b047c11 */ /* 0x000fe4000f8e20ff */
[----:B--2-4-:R-:W1:Y:S02]  /*21a0*/  SYNCS.PHASECHK.TRANS64.TRYWAIT P0, [R3+URZ+0x90], R0 ;  /* 0x00009000030075a7 */ /* 0x014e6400080011ff */
[----:B-1----:R-:W-:Y:S05]  /*21b0*/  @!P0 BRA `(.L_x_39) ;  /* 0x0000005800388947 */ /* 0x002fea0003800000 */
.L_x_126:
[----:B------:R-:W2:Y:S01]  /*21c0*/  LDS.128 R4, [R4+0x120] ;  /* 0x0001200004047984 */ /* 0x000ea20000000c00 */
[----:B------:R-:W-:Y:S01]  /*21d0*/  UISETP.GE.AND UP0, UPT, UR42, 0x1, UPT ;  /* 0x000000012a00788c */ /* 0x000fe2000bf06270 */
[----:B------:R-:W-:Y:S01]  /*21e0*/  @!PT LDS RZ, [RZ] ;  /* 0x00000000fffff984 */ /* 0x000fe20000000800 */
[----:B------:R-:W-:Y:S01]  /*21f0*/  @!PT LDS RZ, [RZ] ;  /* 0x00000000fffff984 */ /* 0x000fe20000000800 */
[----:B------:R-:W-:Y:S01]  /*2200*/  @!PT LDS RZ, [RZ] ;  /* 0x00000000fffff984 */ /* 0x000fe20000000800 */
[----:B------:R-:W-:Y:S01]  /*2210*/  @!PT LDS RZ, [RZ] ;  /* 0x00000000fffff984 */ /* 0x000fe20000000800 */
[----:B------:R3:W-:Y:S06]  /*2220*/  MEMBAR.ALL.CTA ;  /* 0x0000000000007992 */ /* 0x0007ec0000008000 */
[----:B---3--:R-:W3:Y:S01]  /*2230*/  FENCE.VIEW.ASYNC.S ;  /* 0x00000000000073c6 */ /* 0x008ee20000000000 */
[----:B--2---:R-:W-:-:S13]  /*2240*/  LOP3.LUT P0, RZ, R6, 0x1, RZ, 0xc0, !PT ;  /* 0x0000000106ff7812 */ /* 0x004fda000780c0ff */
[----:B---3--:R-:W-:Y:S01]  /*2250*/  VOTEU.ANY UP1, P0 ;  /* 0x0000000000ff7886 */ /* 0x008fe20000020100 */
[----:B------:R-:W-:-:S13]  /*2260*/  PLOP3.LUT P0, PT, PT, PT, UP1, 0x80, 0x8 ;  /* 0x000000000008781c */ /* 0x000fda0003f0f018 */
[----:B-1----:R-:W-:Y:S02]  /*2270*/  @P0 LOP3.LUT R0, R5, 0xffff, RZ, 0xc0, !PT ;  /* 0x0000ffff05000812 */ /* 0x002fe400078ec0ff */
[----:B------:R-:W-:Y:S02]  /*2280*/  @P0 MOV R2, R4 ;  /* 0x0000000400020202 */ /* 0x000fe40000000f00 */
[----:B------:R-:W-:Y:S01]  /*2290*/  @P0 R2UR UR5, R0 ;  /* 0x00000000000502ca */ /* 0x000fe200000e0000 */
[----:B------:R-:W-:Y:S01]  /*22a0*/  VIADD R0, R3, 0xa0 ;  /* 0x000000a003007836 */ /* 0x000fe20000000000 */
[----:B------:R-:W-:Y:S02]  /*22b0*/  @P0 SHF.R.U32.HI R4, RZ, 0x10, R5 ;  /* 0x00000010ff040819 */ /* 0x000fe40000011605 */
[----:B------:R-:W-:Y:S02]  /*22c0*/  @P0 R2UR UR6, R2 ;  /* 0x00000000020602ca */ /* 0x000fe400000e0000 */
[----:B------:R-:W-:-:S02]  /*22d0*/  PRMT R0, RZ, 0x654, R0 ;  /* 0x00000654ff007816 */ /* 0x000fc40000000000 */
[----:B------:R-:W-:Y:S02]  /*22e0*/  @P0 R2UR UR4, R4 ;  /* 0x00000000040402ca */ /* 0x000fe400000e0000 */
[----:B------:R1:W-:Y:S03]  /*22f0*/  SYNCS.ARRIVE.TRANS64.RED.A1T0 RZ, [R0+URZ], RZ ;  /* 0x000000ff00ff79a7 */ /* 0x0003e600081004ff */
[----:B------:R-:W-:-:S04]  /*2300*/  @UP1 UMOV UR40, UR5 ;  /* 0x0000000500281c82 */ /* 0x000fc80008000000 */
[----:B------:R-:W-:-:S04]  /*2310*/  @UP1 UMOV UR41, UR6 ;  /* 0x0000000600291c82 */ /* 0x000fc80008000000 */
[----:B------:R-:W-:Y:S01]  /*2320*/  @UP1 UMOV UR36, UR4 ;  /* 0x0000000400241c82 */ /* 0x000fe20008000000 */
[----:B------:R-:W-:Y:S05]  /*2330*/  BRA.U !UP0, `(.L_x_40) ;  /* 0x0000000108d47547 */ /* 0x000fea000b800000 */
[----:B------:R-:W2:Y:S01]  /*2340*/  LDCU.128 UR16, c[0x0][0xb10] ;  /* 0x00016200ff1077ac */ /* 0x000ea20008000c00 */
[----:B------:R-:W3:Y:S01]  /*2350*/  LDCU UR12, c[0x0][0xb20] ;  /* 0x00016400ff0c77ac */ /* 0x000ee20008000800 */
[----:B------:R-:W4:Y:S01]  /*2360*/  LDCU UR20, c[0x0][0xb0c] ;  /* 0x00016180ff1477ac */ /* 0x000f220008000800 */
[----:B------:R-:W1:Y:S01]  /*2370*/  LDCU.64 UR8, c[0x0][0xb28] ;  /* 0x00016500ff0877ac */ /* 0x000e620008000a00 */
[----:B------:R-:W-:Y:S02]  /*2380*/  UISETP.NE.AND UP3, UPT, UR42, 0x1, UPT ;  /* 0x000000012a00788c */ /* 0x000fe4000bf65270 */
[----:B--2---:R-:W-:Y:S02]  /*2390*/  UIMAD.WIDE.U32 UR6, UR43, UR19, URZ ;  /* 0x000000132b0672a5 */ /* 0x004fe4000f8e00ff */
[----:B------:R-:W-:Y:S02]  /*23a0*/  UIMAD.WIDE.U32 UR4, UR44, UR16, URZ ;  /* 0x000000102c0472a5 */ /* 0x000fe4000f8e00ff */
[----:B------:R-:W-:-:S02]  /*23b0*/  UISETP.NE.AND UP0, UPT, UR18, 0x1, UPT ;  /* 0x000000011200788c */ /* 0x000fc4000bf05270 */
[----:B------:R-:W-:Y:S01]  /*23c0*/  UIMAD.WIDE.U32 UR24, UR40, UR19, URZ ;  /* 0x00000013281872a5 */ /* 0x000fe2000f8e00ff */
[----:B------:R-:W-:Y:S02]  /*23d0*/  UMOV UR6, UR7 ;  /* 0x0000000700067c82 */ /* 0x000fe40008000000 */
[----:B------:R-:W-:Y:S01]  /*23e0*/  UMOV UR4, UR5 ;  /* 0x0000000500047c82 */ /* 0x000fe20008000000 */
[----:B---3--:R-:W-:Y:S02]  /*23f0*/  USHF.R.U32.HI UR6, URZ, UR12, UR6 ;  /* 0x0000000cff067299 */ /* 0x008fe40008011606 */
[----:B----4-:R-:W-:Y:S02]  /*2400*/  UISETP.NE.AND UP2, UPT, UR20, 0x1, UPT ;  /* 0x000000011400788c */ /* 0x010fe4000bf45270 */
[----:B------:R-:W-:Y:S02]  /*2410*/  USHF.R.U32.HI UR4, URZ, UR17, UR4 ;  /* 0x00000011ff047299 */ /* 0x000fe40008011604 */
[----:B------:R-:W-:-:S02]  /*2420*/  USEL UR5, UR43, UR6, !UP0 ;  /* 0x000000062b057287 */ /* 0x000fc4000c000000 */
[----:B------:R-:W-:Y:S02]  /*2430*/  USEL UR6, UR44, UR4, !UP2 ;  /* 0x000000042c067287 */ /* 0x000fe4000d000000 */
[----:B-1----:R-:W-:Y:S01]  /*2440*/  UIMAD.WIDE.U32 UR10, UR5, UR8, URZ ;  /* 0x00000008050a72a5 */ /* 0x002fe2000f8e00ff */
[----:B------:R-:W-:Y:S01]  /*2450*/  UMOV UR4, UR25 ;  /* 0x0000001900047c82 */ /* 0x000fe20008000000 */
[----:B------:R-:W-:Y:S02]  /*2460*/  UIMAD.WIDE.U32 UR14, UR41, UR16, URZ ;  /* 0x00000010290e72a5 */ /* 0x000fe4000f8e00ff */
[----:B------:R-:W-:-:S03]  /*2470*/  UIMAD.WIDE.U32 UR24, UR6, UR8, URZ ;  /* 0x00000008061872a5 */ /* 0x000fc6000f8e00ff */
[----:B------:R-:W-:Y:S01]  /*2480*/  UMOV UR10, UR11 ;  /* 0x0000000b000a7c82 */ /* 0x000fe20008000000 */
[----:B------:R-:W-:Y:S02]  /*2490*/  USHF.R.U32.HI UR4, URZ, UR12, UR4 ;  /* 0x0000000cff047299 */ /* 0x000fe40008011604 */
[----:B------:R-:W-:Y:S01]  /*24a0*/  @UP3 USHF.R.U32.HI UR5, URZ, UR9, UR10 ;  /* 0x00000009ff053299 */ /* 0x000fe2000801160a */
[----:B------:R-:W-:Y:S01]  /*24b0*/  UMOV UR14, UR15 ;  /* 0x0000000f000e7c82 */ /* 0x000fe20008000000 */
[----:B------:R-:W-:Y:S01]  /*24c0*/  UMOV UR24, UR25 ;  /* 0x0000001900187c82 */ /* 0x000fe20008000000 */
[----:B------:R-:W-:Y:S02]  /*24d0*/  USHF.R.U32.HI UR17, URZ, UR17, UR14 ;  /* 0x00000011ff117299 */ /* 0x000fe4000801160e */
[----:B------:R-:W-:Y:S02]  /*24e0*/  USEL UR4, UR40, UR4, !UP0 ;  /* 0x0000000428047287 */ /* 0x000fe4000c000000 */
[----:B------:R-:W-:-:S02]  /*24f0*/  @UP3 USHF.R.U32.HI UR6, URZ, UR9, UR24 ;  /* 0x00000009ff063299 */ /* 0x000fc40008011618 */
[----:B------:R-:W-:Y:S02]  /*2500*/  UIMAD UR7, UR42, UR5, URZ ;  /* 0x000000052a0772a4 */ /* 0x000fe4000f8e02ff */
[----:B------:R-:W-:Y:S02]  /*2510*/  USEL UR5, UR41, UR17, !UP2 ;  /* 0x0000001129057287 */ /* 0x000fe4000d000000 */
[----:B------:R-:W-:Y:S02]  /*2520*/  UIMAD UR10, UR42, UR6, URZ ;  /* 0x000000062a0a72a4 */ /* 0x000fe4000f8e02ff */
[----:B------:R-:W-:Y:S02]  /*2530*/  UISETP.GE.AND UP0, UPT, UR4, UR7, UPT ;  /* 0x000000070400728c */ /* 0x000fe4000bf06270 */
[----:B------:R-:W-:Y:S02]  /*2540*/  UIMAD.WIDE.U32 UR14, UR4, UR8, URZ ;  /* 0x00000008040e72a5 */ /* 0x000fe4000f8e00ff */
[----:B------:R-:W-:-:S02]  /*2550*/  UISETP.GE.OR UP0, UPT, UR5, UR10, UP0 ;  /* 0x0000000a0500728c */ /* 0x000fc40008706670 */
[----:B------:R-:W-:Y:S02]  /*2560*/  UIMAD.WIDE.U32 UR10, UR5, UR8, URZ ;  /* 0x00000008050a72a5 */ /* 0x000fe4000f8e00ff */
[----:B------:R-:W-:Y:S01]  /*2570*/  UIADD3 UR12, UPT, UPT, -UR4, URZ, URZ ;  /* 0x000000ff040c7290 */ /* 0x000fe2000fffe1ff */
[----:B------:R-:W-:Y:S01]  /*2580*/  UMOV UR8, UR15 ;  /* 0x0000000f00087c82 */ /* 0x000fe20008000000 */
[----:B------:R-:W-:Y:S02]  /*2590*/  UIADD3 UR10, UPT, UPT, -UR5, URZ, URZ ;  /* 0x000000ff050a7290 */ /* 0x000fe4000fffe1ff */
[----:B------:R-:W-:-:S03]  /*25a0*/  USHF.R.U32.HI UR8, URZ, UR9, UR8 ;  /* 0x00000009ff087299 */ /* 0x000fc60008011608 */
[----:B------:R-:W-:Y:S01]  /*25b0*/  @!UP0 UMOV UR7, UR11 ;  /* 0x0000000b00078c82 */ /* 0x000fe20008000000 */
[----:B------:R-:W-:Y:S02]  /*25c0*/  UIMAD UR12, UR18, UR12, UR40 ;  /* 0x0000000c120c72a4 */ /* 0x000fe4000f8e0228 */
[----:B------:R-:W-:Y:S02]  /*25d0*/  USEL UR8, UR4, UR8, !UP3 ;  /* 0x0000000804087287 */ /* 0x000fe4000d800000 */
[----:B------:R-:W-:Y:S02]  /*25e0*/  @!UP0 USHF.R.U32.HI UR7, URZ, UR9, UR7 ;  /* 0x00000009ff078299 */ /* 0x000fe40008011607 */
[----:B------:R-:W-:Y:S02]  /*25f0*/  UIADD3 UR9, UPT, UPT, -UR8, URZ, URZ ;  /* 0x000000ff08097290 */ /* 0x000fe4000fffe1ff */
[----:B------:R-:W-:Y:S02]  /*2600*/  @!UP0 USEL UR7, UR5, UR7, !UP3 ;  /* 0x0000000705078287 */ /* 0x000fe4000d800000 */
[----:B------:R-:W-:-:S02]  /*2610*/  UIMAD UR9, UR42, UR9, UR4 ;  /* 0x000000092a0972a4 */ /* 0x000fc4000f8e0204 */
[----:B------:R-:W-:Y:S02]  /*2620*/  @!UP0 UIADD3 UR8, UPT, UPT, UR8, -UR7, URZ ;  /* 0x8000000708088290 */ /* 0x000fe4000fffe0ff */
[----:B------:R-:W-:Y:S02]  /*2630*/  @!UP0 UIMAD UR7, UR9, UR6, UR7 ;  /* 0x00000006090782a4 */ /* 0x000fe4000f8e0207 */
[----:B------:R-:W-:Y:S02]  /*2640*/  @!UP0 UIMAD UR4, UR42, UR8, UR5 ;  /* 0x000000082a0482a4 */ /* 0x000fe4000f8e0205 */
[----:B------:R-:W-:Y:S02]  /*2650*/  UIMAD UR6, UR20, UR10, UR41 ;  /* 0x0000000a140672a4 */ /* 0x000fe4000f8e0229 */
[----:B------:R-:W-:Y:S01]  /*2660*/  UIMAD UR40, UR4, UR18, UR12 ;  /* 0x00000012042872a4 */ /* 0x000fe2000f8e020c */
[----:B------:R-:W-:Y:S02]  /*2670*/  @!UP0 UMOV UR5, UR7 ;  /* 0x0000000700058c82 */ /* 0x000fe40008000000 */
[----:B------:R-:W-:-:S12]  /*2680*/  UIMAD UR41, UR5, UR20, UR6 ;  /* 0x00000014052972a4 */ /* 0x000fd8000f8e0206 */
.L_x_40:
[----:B------:R-:W2:Y:S02]  /*2690*/  LDCU UR4, c[0x0][0xb30] ;  /* 0x00016600ff0477ac */ /* 0x000ea40008000800 */
[----:B--2---:R-:W-:-:S09]  /*26a0*/  UISETP.NE.AND UP0, UPT, UR4, 0x1, UPT ;  /* 0x000000010400788c */ /* 0x004fd2000bf05270 */
[----:B------:R-:W-:Y:S05]  /*26b0*/  BRA.U UP0, `(.L_x_41) ;  /* 0x0000000100447547 */ /* 0x000fea000b800000 */
[----:B------:R-:W2:Y:S01]  /*26c0*/  LDCU.128 UR8, c[0x0][0xb10] ;  /* 0x00016200ff0877ac */ /* 0x000ea20008000c00 */
[----:B------:R-:W3:Y:S01]  /*26d0*/  LDCU UR12, c[0x0][0xb0c] ;  /* 0x00016180ff0c77ac */ /* 0x000ee20008000800 */
[----:B------:R-:W4:Y:S01]  /*26e0*/  LDCU UR14, c[0x0][0xb20] ;  /* 0x00016400ff0e77ac */ /* 0x000f220008000800 */
[----:B--2---:R-:W-:Y:S02]  /*26f0*/  UIMAD.WIDE.U32 UR6, UR41, UR8, URZ ;  /* 0x00000008290672a5 */ /* 0x004fe4000f8e00ff */
[----:B------:R-:W-:Y:S02]  /*2700*/  UIMAD.WIDE.U32 UR4, UR40, UR11, URZ ;  /* 0x0000000b280472a5 */ /* 0x000fe4000f8e00ff */
[----:B---3--:R-:W-:Y:S02]  /*2710*/  UISETP.NE.AND UP2, UPT, UR12, 0x1, UPT ;  /* 0x000000010c00788c */ /* 0x008fe4000bf45270 */
[----:B------:R-:W-:Y:S01]  /*2720*/  UISETP.NE.AND UP0, UPT, UR10, 0x1, UPT ;  /* 0x000000010a00788c */ /* 0x000fe2000bf05270 */
[----:B------:R-:W-:-:S02]  /*2730*/  UMOV UR6, UR7 ;  /* 0x0000000700067c82 */ /* 0x000fc40008000000 */
[----:B------:R-:W-:Y:S01]  /*2740*/  UMOV UR4, UR5 ;  /* 0x0000000500047c82 */ /* 0x000fe20008000000 */
[----:B------:R-:W-:Y:S02]  /*2750*/  USHF.R.U32.HI UR9, URZ, UR9, UR6 ;  /* 0x00000009ff097299 */ /* 0x000fe40008011606 */
[----:B----4-:R-:W-:Y:S02]  /*2760*/  USHF.R.U32.HI UR4, URZ, UR14, UR4 ;  /* 0x0000000eff047299 */ /* 0x010fe40008011604 */
[----:B------:R-:W-:Y:S02]  /*2770*/  USEL UR5, UR41, UR9, !UP2 ;  /* 0x0000000929057287 */ /* 0x000fe4000d000000 */
[----:B------:R-:W-:-:S04]  /*2780*/  USEL UR4, UR40, UR4, !UP0 ;  /* 0x0000000428047287 */ /* 0x000fc8000c000000 */
[----:B------:R-:W-:Y:S02]  /*2790*/  UIADD3 UR6, UPT, UPT, UR5, -UR4, URZ ;  /* 0x8000000405067290 */ /* 0x000fe4000fffe0ff */
[----:B------:R-:W-:Y:S02]  /*27a0*/  UIADD3 UR4, UPT, UPT, -UR5, UR4, URZ ;  /* 0x0000000405047290 */ /* 0x000fe4000fffe1ff */
[----:B------:R-:W-:Y:S02]  /*27b0*/  UIMAD UR40, UR6, UR10, UR40 ;  /* 0x0000000a062872a4 */ /* 0x000fe4000f8e0228 */
[----:B------:R-:W-:-:S12]  /*27c0*/  UIMAD UR41, UR4, UR12, UR41 ;  /* 0x0000000c042972a4 */ /* 0x000fd8000f8e0229 */
.L_x_41:
[----:B------:R-:W-:Y:S01]  /*27d0*/  VIADD R11, R11, 0x1 ;  /* 0x000000010b0b7836 */ /* 0x000fe20000000000 */
[----:B------:R-:W-:Y:S02]  /*27e0*/  R2UR UR5, R48 ;  /* 0x00000000300572ca */ /* 0x000fe400000e0000 */
[----:B------:R-:W-:Y:S02]  /*27f0*/  R2UR UR4, R47 ;  /* 0x000000002f0472ca */ /* 0x000fe400000e0000 */
[C---:B------:R-:W-:Y:S02]  /*2800*/  ISETP.NE.AND P0, PT, R11.reuse, 0x2, PT ;  /* 0x000000020b00780c */ /* 0x040fe40003f05270 */
[----:B------:R-:W-:Y:S02]  /*2810*/  PLOP3.LUT P1, PT, PT, PT, PT, 0x80, 0x8 ;  /* 0x000000000008781c */ /* 0x000fe40003f2f070 */
[----:B-1----:R-:W-:Y:S02]  /*2820*/  SEL R0, RZ, 0x1, P0 ;  /* 0x00000001ff007807 */ /* 0x002fe40000000000 */
[----:B------:R-:W-:-:S02]  /*2830*/  SEL R11, R11, RZ, P0 ;  /* 0x000000ff0b0b7207 */ /* 0x000fc40000000000 */
[----:B------:R-:W-:Y:S01]  /*2840*/  LOP3.LUT R10, R10, R0, RZ, 0x3c, !PT ;  /* 0x000000000a0a7212 */ /* 0x000fe200078e3cff */
[----:B------:R-:W-:Y:S02]  /*2850*/  UIADD3 UR26, UPT, UPT, UR41, UR5, URZ ;  /* 0x00000005291a7290 */ /* 0x000fe4000fffe0ff */
[----:B------:R-:W-:Y:S01]  /*2860*/  UIADD3 UR27, UPT, UPT, UR40, UR4, URZ ;  /* 0x00000004281b7290 */ /* 0x000fe2000fffe0ff */
[----:B------:R-:W-:Y:S11]  /*2870*/  BRA.U UP1, `(.L_x_42) ;  /* 0xffffffed01dc7547 */ /* 0x000ff6000b83ffff */
[----:B------:R-:W-:Y:S01]  /*2880*/  UIADD3 UR13, UPT, UPT, UR13, 0x28, URZ ;  /* 0x000000280d0d7890 */ /* 0x000fe2000fffe0ff */
[----:B------:R-:W-:-:S03]  /*2890*/  SHF.L.U32 R2, R12, 0x1f, RZ ;  /* 0x0000001f0c027819 */ /* 0x000fc600000006ff */
[----:B------:R-:W-:-:S09]  /*28a0*/  ULEA UR4, UR21, UR13, 0x3 ;  /* 0x0000000d15047291 */ /* 0x000fd2000f8e18ff */
[----:B------:R-:W1:Y:S02]  /*28b0*/  SYNCS.PHASECHK.TRANS64.TRYWAIT P0, [UR4], R2 ;  /* 0x00000002ff0075a7 */ /* 0x000e640008001104 */
[----:B-1----:R-:W-:Y:S05]  /*28c0*/  @!P0 BRA `(.L_x_43) ;  /* 0x0000005000888947 */ /* 0x002fea0003800000 */
.L_x_128:
[----:B------:R-:W-:-:S04]  /*28d0*/  UIADD3 UR4, UPT, UPT, UR21, 0x1, URZ ;  /* 0x0000000115047890 */ /* 0x000fc8000fffe0ff */
[----:B------:R-:W-:-:S04]  /*28e0*/  UISETP.NE.AND UP0, UPT, UR4, 0x5, UPT ;  /* 0x000000050400788c */ /* 0x000fc8000bf05270 */
[----:B------:R-:W-:Y:S02]  /*28f0*/  USEL UR6, URZ, 0x1, UP0 ;  /* 0x00000001ff067887 */ /* 0x000fe40008000000 */
[----:B------:R-:W-:-:S04]  /*2900*/  USEL UR4, UR4, URZ, UP0 ;  /* 0x000000ff04047287 */ /* 0x000fc80008000000 */
[----:B------:R-:W-:Y:S01]  /*2910*/  ULEA UR5, UR4, UR13, 0x3 ;  /* 0x0000000d04057291 */ /* 0x000fe2000f8e18ff */
[----:B-1----:R-:W-:-:S04]  /*2920*/  LOP3.LUT R2, R12, UR6, RZ, 0x3c, !PT ;  /* 0x000000060c027c12 */ /* 0x002fc8000f8e3cff */
[----:B------:R-:W-:-:S04]  /*2930*/  SHF.L.U32 R3, R2, 0x1f, RZ ;  /* 0x0000001f02037819 */ /* 0x000fc800000006ff */
[----:B------:R-:W1:Y:S02]  /*2940*/  SYNCS.PHASECHK.TRANS64.TRYWAIT P0, [UR5], R3 ;  /* 0x00000003ff0075a7 */ /* 0x000e640008001105 */
[----:B-1----:R-:W-:Y:S05]  /*2950*/  @!P0 BRA `(.L_x_44) ;  /* 0x00000050007c8947 */ /* 0x002fea0003800000 */
.L_x_130:
[----:B------:R-:W-:-:S04]  /*2960*/  UIADD3 UR4, UPT, UPT, UR4, 0x1, URZ ;  /* 0x0000000104047890 */ /* 0x000fc8000fffe0ff */
[----:B------:R-:W-:-:S04]  /*2970*/  UISETP.NE.AND UP0, UPT, UR4, 0x5, UPT ;  /* 0x000000050400788c */ /* 0x000fc8000bf05270 */
[----:B------:R-:W-:Y:S02]  /*2980*/  USEL UR6, URZ, 0x1, UP0 ;  /* 0x00000001ff067887 */ /* 0x000fe40008000000 */
[----:B------:R-:W-:-:S04]  /*2990*/  USEL UR4, UR4, URZ, UP0 ;  /* 0x000000ff04047287 */ /* 0x000fc80008000000 */
[----:B------:R-:W-:Y:S01]  /*29a0*/  ULEA UR5, UR4, UR13, 0x3 ;  /* 0x0000000d04057291 */ /* 0x000fe2000f8e18ff */
[----:B------:R-:W-:-:S04]  /*29b0*/  LOP3.LUT R2, R2, UR6, RZ, 0x3c, !PT ;  /* 0x0000000602027c12 */ /* 0x000fc8000f8e3cff */
[----:B-1----:R-:W-:-:S04]  /*29c0*/  SHF.L.U32 R3, R2, 0x1f, RZ ;  /* 0x0000001f02037819 */ /* 0x002fc800000006ff */
[----:B------:R-:W1:Y:S02]  /*29d0*/  SYNCS.PHASECHK.TRANS64.TRYWAIT P0, [UR5], R3 ;  /* 0x00000003ff0075a7 */ /* 0x000e640008001105 */
[----:B-1----:R-:W-:Y:S05]  /*29e0*/  @!P0 BRA `(.L_x_45) ;  /* 0x0000005000708947 */ /* 0x002fea0003800000 */
.L_x_132:
        /* <DEDUP_REMOVED lines=9> */
.L_x_134:
[----:B------:R-:W-:-:S04]  /*2a80*/  UIADD3 UR4, UPT, UPT, UR4, 0x1, URZ ;  /* 0x0000000104047890 */ /* 0x000fc8000fffe0ff */
[----:B------:R-:W-:-:S04]  /*2a90*/  UISETP.NE.AND UP0, UPT, UR4, 0x5, UPT ;  /* 0x000000050400788c */ /* 0x000fc8000bf05270 */
[----:B------:R-:W-:Y:S02]  /*2aa0*/  USEL UR5, URZ, 0x1, UP0 ;  /* 0x00000001ff057887 */ /* 0x000fe40008000000 */
[----:B------:R-:W-:-:S04]  /*2ab0*/  USEL UR4, UR4, URZ, UP0 ;  /* 0x000000ff04047287 */ /* 0x000fc80008000000 */
[----:B------:R-:W-:Y:S01]  /*2ac0*/  ULEA UR4, UR4, UR13, 0x3 ;  /* 0x0000000d04047291 */ /* 0x000fe2000f8e18ff */
[----:B------:R-:W-:-:S04]  /*2ad0*/  LOP3.LUT R2, R2, UR5, RZ, 0x3c, !PT ;  /* 0x0000000502027c12 */ /* 0x000fc8000f8e3cff */
[----:B------:R-:W-:Y:S01]  /*2ae0*/  SHF.L.U32 R2, R2, 0x1f, RZ ;  /* 0x0000001f02027819 */ /* 0x000fe200000006ff */
[----:B-1----:R-:W-:-:S07]  /*2af0*/  IMAD.U32 R0, RZ, RZ, UR4 ;  /* 0x00000004ff007e24 */ /* 0x002fce000f8e00ff */
.L_x_47:
[----:B-1----:R1:W2:Y:S02]  /*2b00*/  SYNCS.PHASECHK.TRANS64.TRYWAIT P0, [R0+URZ], R2 ;  /* 0x00000002000075a7 */ /* 0x0022a400080011ff */
[----:B--2---:R-:W-:Y:S05]  /*2b10*/  @!P0 NANOSLEEP.SYNCS 0x989680 ;  /* 0x009896800000895d */ /* 0x004fea0003900000 */
[----:B------:R-:W2:Y:S02]  /*2b20*/  @!P0 SYNCS.PHASECHK.TRANS64 P0, [R0+URZ], R2 ;  /* 0x00000002000085a7 */ /* 0x000ea400080010ff */
[----:B--2---:R-:W-:Y:S05]  /*2b30*/  @P0 EXIT ;  /* 0x000000000000094d */ /* 0x004fea0003800000 */
[----:B------:R-:W-:Y:S05]  /*2b40*/  BRA `(.L_x_47) ;  /* 0xfffffffc00ec7947 */ /* 0x000fea000383ffff */
.L_x_22:
[----:B------:R-:W-:-:S04]  /*2b50*/  UISETP.NE.AND UP0, UPT, UR54, URZ, UPT ;  /* 0x000000ff3600728c */ /* 0x000fc8000bf05270 */
[----:B------:R-:W-:-:S09]  /*2b60*/  UISETP.NE.OR UP0, UPT, UR18, 0x1, UP0 ;  /* 0x000000011200788c */ /* 0x000fd20008705670 */
[----:B------:R-:W-:Y:S05]  /*2b70*/  BRA.U UP0, `(.L_x_48) ;  /* 0x0000000500487547 */ /* 0x000fea000b800000 */
[----:B------:R-:W-:Y:S01]  /*2b80*/  ISETP.GE.U32.AND P2, PT, R0, 0x2, PT ;  /* 0x000000020000780c */ /* 0x000fe20003f46070 */
[----:B------:R-:W-:Y:S01]  /*2b90*/  IMAD.MOV.U32 R12, RZ, RZ, 0x1 ;  /* 0x00000001ff0c7424 */ /* 0x000fe200078e00ff */
[----:B------:R-:W-:Y:S02]  /*2ba0*/  CS2R R10, SRZ ;  /* 0x00000000000a7805 */ /* 0x000fe4000001ff00 */
[----:B------:R-:W-:Y:S01]  /*2bb0*/  CS2R R8, SRZ ;  /* 0x0000000000087805 */ /* 0x000fe2000001ff00 */
[----:B------:R-:W-:Y:S01]  /*2bc0*/  UMOV UR6, 0x400 ;  /* 0x0000040000067882 */ /* 0x000fe20000000000 */
[----:B------:R-:W-:Y:S01]  /*2bd0*/  UMOV UR5, URZ ;  /* 0x000000ff00057c82 */ /* 0x000fe20008000000 */
[----:B------:R-:W-:-:S12]  /*2be0*/  ULEA UR6, UR54, UR6, 0x18 ;  /* 0x0000000636067291 */ /* 0x000fd8000f8ec0ff */
.L_x_52:
[----:B------:R-:W-:Y:S02]  /*2bf0*/  LEA R2, R8, UR6, 0x3 ;  /* 0x0000000608027c11 */ /* 0x000fe4000f8e18ff */
[----:B------:R-:W-:-:S03]  /*2c00*/  SHF.L.U32 R4, R9, 0x1f, RZ ;  /* 0x0000001f09047819 */ /* 0x000fc600000006ff */
[----:B------:R-:W-:Y:S01]  /*2c10*/  VIADD R5, R2, 0x100 ;  /* 0x0000010002057836 */ /* 0x000fe20000000000 */
[----:B------:R-:W2:Y:S02]  /*2c20*/  SYNCS.PHASECHK.TRANS64.TRYWAIT P0, [R2+URZ+0xf0], R4 ;  /* 0x0000f004020075a7 */ /* 0x000ea400080011ff */
[----:B--2---:R-:W-:Y:S05]  /*2c30*/  @!P0 BRA `(.L_x_49) ;  /* 0x00000050000c8947 */ /* 0x004fea0003800000 */
.L_x_135:
[----:B------:R-:W-:Y:S01]  /*2c40*/  ULEA UR4, UR5, UR6, 0x3 ;  /* 0x0000000605047291 */ /* 0x000fe2000f8e18ff */
[----:B--2---:R-:W-:Y:S01]  /*2c50*/  PRMT R2, RZ, 0x654, R5 ;  /* 0x00000654ff027816 */ /* 0x004fe20000000005 */
[----:B------:R-:W-:Y:S01]  /*2c60*/  @!P2 IMAD.MOV.U32 R4, RZ, RZ, 0x10 ;  /* 0x00000010ff04a424 */ /* 0x000fe200078e00ff */
[----:B------:R-:W-:Y:S01]  /*2c70*/  SHF.L.U32 R5, R12, 0x1f, RZ ;  /* 0x0000001f0c057819 */ /* 0x000fe200000006ff */
[----:B------:R-:W-:Y:S01]  /*2c80*/  UIADD3 UR7, UPT, UPT, UR4, 0x90, URZ ;  /* 0x0000009004077890 */ /* 0x000fe2000fffe0ff */
[----:B------:R2:W-:Y:S05]  /*2c90*/  SYNCS.ARRIVE.TRANS64.RED.A1T0 RZ, [R2+URZ], RZ ;  /* 0x000000ff02ff79a7 */ /* 0x0005ea00081004ff */
[----:B------:R-:W-:Y:S01]  /*2ca0*/  IMAD.U32 R6, RZ, RZ, UR7 ;  /* 0x00000007ff067e24 */ /* 0x000fe2000f8e00ff */
[----:B------:R-:W3:Y:S04]  /*2cb0*/  SYNCS.PHASECHK.TRANS64.TRYWAIT P0, [UR4+0xa0], R5 ;  /* 0x0000a005ff0075a7 */ /* 0x000ee80008001104 */
[----:B------:R-:W-:Y:S01]  /*2cc0*/  PRMT R6, R0, 0x654, R6 ;  /* 0x0000065400067816 */ /* 0x000fe20000000006 */
[----:B--23--:R-:W-:Y:S06]  /*2cd0*/  @!P0 BRA `(.L_x_50) ;  /* 0x0000004c00f88947 */ /* 0x00cfec0003800000 */
.L_x_137:
[----:B------:R-:W-:Y:S01]  /*2ce0*/  ULEA UR8, UR5, UR6, 0x4 ;  /* 0x0000000605087291 */ /* 0x000fe2000f8e20ff */
[----:B------:R-:W-:Y:S01]  /*2cf0*/  SEL R3, R6, R3, !P2 ;  /* 0x0000000306037207 */ /* 0x000fe20005000000 */
[----:B------:R-:W-:Y:S01]  /*2d00*/  UIADD3 UR9, UPT, UPT, UR4, 0x90, URZ ;  /* 0x0000009004097890 */ /* 0x000fe2000fffe0ff */
[----:B--2---:R-:W-:Y:S01]  /*2d10*/  LEA R2, R11, UR6, 0x3 ;  /* 0x000000060b027c11 */ /* 0x004fe2000f8e18ff */
[----:B------:R-:W-:Y:S01]  /*2d20*/  UIADD3 UR8, UPT, UPT, UR8, 0x120, URZ ;  /* 0x0000012008087890 */ /* 0x000fe2000fffe0ff */
[----:B------:R2:W-:Y:S01]  /*2d30*/  @!P2 SYNCS.ARRIVE.TRANS64.RED RZ, [R3+URZ], R4 ;  /* 0x0000000403ffa9a7 */ /* 0x0005e200080004ff */
[----:B------:R-:W-:Y:S01]  /*2d40*/  UIADD3 UR4, UPT, UPT, UR5, 0x1, URZ ;  /* 0x0000000105047890 */ /* 0x000fe2000fffe0ff */
[----:B------:R-:W-:-:S03]  /*2d50*/  VIADD R8, R8, 0x1 ;  /* 0x0000000108087836 */ /* 0x000fc60000000000 */
[----:B------:R-:W-:Y:S02]  /*2d60*/  UISETP.NE.AND UP0, UPT, UR4, 0x2, UPT ;  /* 0x000000020400788c */ /* 0x000fe4000bf05270 */
[----:B------:R-:W-:Y:S01]  /*2d70*/  ISETP.NE.AND P0, PT, R8, 0x2, PT ;  /* 0x000000020800780c */ /* 0x000fe20003f05270 */
[----:B------:R-:W-:Y:S06]  /*2d80*/  UGETNEXTWORKID.BROADCAST [UR8], [UR9] ;  /* 0x00000000080073ca */ /* 0x000fec0008000100 */
[----:B------:R-:W-:Y:S02]  /*2d90*/  USEL UR7, URZ, 0x1, UP0 ;  /* 0x00000001ff077887 */ /* 0x000fe40008000000 */
[----:B------:R-:W-:-:S04]  /*2da0*/  USEL UR5, UR4, URZ, UP0 ;  /* 0x000000ff04057287 */ /* 0x000fc80008000000 */
[----:B------:R-:W-:Y:S02]  /*2db0*/  LOP3.LUT R12, R12, UR7, RZ, 0x3c, !PT ;  /* 0x000000070c0c7c12 */ /* 0x000fe4000f8e3cff */
[----:B--2---:R-:W-:-:S04]  /*2dc0*/  SHF.L.U32 R4, R10, 0x1f, RZ ;  /* 0x0000001f0a047819 */ /* 0x004fc800000006ff */
[----:B------:R-:W2:Y:S02]  /*2dd0*/  SYNCS.PHASECHK.TRANS64.TRYWAIT P1, [R2+URZ+0x90], R4 ;  /* 0x00009004020075a7 */ /* 0x000ea400080211ff */
[----:B--2---:R-:W-:Y:S05]  /*2de0*/  @!P1 BRA `(.L_x_51) ;  /* 0x0000004c00cc9947 */ /* 0x004fea0003800000 */
.L_x_138:
[C---:B--2---:R-:W-:Y:S01]  /*2df0*/  LEA R4, R11.reuse, UR6, 0x4 ;  /* 0x000000060b047c11 */ /* 0x044fe2000f8e20ff */
[----:B------:R-:W-:Y:S01]  /*2e00*/  VIADD R2, R2, 0xa0 ;  /* 0x000000a002027836 */ /* 0x000fe20000000000 */
[----:B------:R-:W-:Y:S01]  /*2e10*/  SEL R8, R8, RZ, P0 ;  /* 0x000000ff08087207 */ /* 0x000fe20000000000 */
[----:B------:R-:W-:-:S03]  /*2e20*/  VIADD R11, R11, 0x1 ;  /* 0x000000010b0b7836 */ /* 0x000fc60000000000 */
[----:B------:R-:W2:Y:S01]  /*2e30*/  LDS.128 R4, [R4+0x120] ;  /* 0x0001200004047984 */ /* 0x000ea20000000c00 */
[----:B------:R-:W-:Y:S02]  /*2e40*/  PRMT R2, RZ, 0x654, R2 ;  /* 0x00000654ff027816 */ /* 0x000fe40000000002 */
[C---:B------:R-:W-:Y:S01]  /*2e50*/  ISETP.NE.AND P1, PT, R11.reuse, 0x2, PT ;  /* 0x000000020b00780c */ /* 0x040fe20003f25270 */
[----:B------:R-:W-:Y:S01]  /*2e60*/  @!PT LDS RZ, [RZ] ;  /* 0x00000000fffff984 */ /* 0x000fe20000000800 */
[----:B------:R-:W-:Y:S01]  /*2e70*/  @!PT LDS RZ, [RZ] ;  /* 0x00000000fffff984 */ /* 0x000fe20000000800 */
[----:B------:R-:W-:Y:S01]  /*2e80*/  @!PT LDS RZ, [RZ] ;  /* 0x00000000fffff984 */ /* 0x000fe20000000800 */
[----:B------:R-:W-:Y:S01]  /*2e90*/  @!PT LDS RZ, [RZ] ;  /* 0x00000000fffff984 */ /* 0x000fe20000000800 */
[----:B------:R3:W-:Y:S06]  /*2ea0*/  MEMBAR.ALL.CTA ;  /* 0x0000000000007992 */ /* 0x0007ec0000008000 */
[----:B---3--:R-:W3:Y:S01]  /*2eb0*/  FENCE.VIEW.ASYNC.S ;  /* 0x00000000000073c6 */ /* 0x008ee20000000000 */
[----:B------:R-:W-:Y:S01]  /*2ec0*/  SEL R11, R11, RZ, P1 ;  /* 0x000000ff0b0b7207 */ /* 0x000fe20000800000 */
[----:B---3--:R3:W-:Y:S01]  /*2ed0*/  SYNCS.ARRIVE.TRANS64.RED.A1T0 RZ, [R2+URZ], RZ ;  /* 0x000000ff02ff79a7 */ /* 0x0087e200081004ff */
[----:B--2---:R-:W-:-:S02]  /*2ee0*/  LOP3.LUT P3, RZ, R6, 0x1, RZ, 0xc0, !PT ;  /* 0x0000000106ff7812 */ /* 0x004fc4000786c0ff */
[----:B------:R-:W-:-:S04]  /*2ef0*/  SEL R4, RZ, 0x1, P1 ;  /* 0x00000001ff047807 */ /* 0x000fc80000800000 */
[----:B------:R-:W-:Y:S02]  /*2f00*/  LOP3.LUT R10, R10, R4, RZ, 0x3c, !PT ;  /* 0x000000040a0a7212 */ /* 0x000fe400078e3cff */
[----:B---3--:R-:W-:-:S04]  /*2f10*/  SEL R2, RZ, 0x1, P0 ;  /* 0x00000001ff027807 */ /* 0x008fc80000000000 */
[----:B------:R-:W-:Y:S01]  /*2f20*/  LOP3.LUT R9, R9, R2, RZ, 0x3c, !PT ;  /* 0x0000000209097212 */ /* 0x000fe200078e3cff */
[----:B------:R-:W-:Y:S06]  /*2f30*/  @P3 BRA `(.L_x_52) ;  /* 0xfffffffc002c3947 */ /* 0x000fec000383ffff */
[----:B------:R-:W-:Y:S01]  /*2f40*/  ULEA UR4, UR5, UR6, 0x3 ;  /* 0x0000000605047291 */ /* 0x000fe2000f8e18ff */
[----:B------:R-:W-:-:S08]  /*2f50*/  SHF.L.U32 R2, R12, 0x1f, RZ ;  /* 0x0000001f0c027819 */ /* 0x000fd000000006ff */
[----:B------:R-:W2:Y:S02]  /*2f60*/  SYNCS.PHASECHK.TRANS64 P0, [UR4+0xa0], R2 ;  /* 0x0000a002ff0075a7 */ /* 0x000ea40008001004 */
[----:B--2---:R-:W-:Y:S05]  /*2f70*/  @P0 BRA `(.L_x_53) ;  /* 0x0000000000080947 */ /* 0x004fea0003800000 */
[----:B------:R-:W2:Y:S02]  /*2f80*/  SYNCS.PHASECHK.TRANS64.TRYWAIT P0, [UR4+0xa0], R2 ;  /* 0x0000a002ff0075a7 */ /* 0x000ea40008001104 */
[----:B--2---:R-:W-:Y:S05]  /*2f90*/  @!P0 BRA `(.L_x_54) ;  /* 0x0000004c00748947 */ /* 0x004fea0003800000 */
.L_x_53:
[----:B------:R-:W-:-:S04]  /*2fa0*/  UIADD3 UR7, UPT, UPT, UR5, 0x1, URZ ;  /* 0x0000000105077890 */ /* 0x000fc8000fffe0ff */
[----:B------:R-:W-:-:S04]  /*2fb0*/  UISETP.NE.AND UP0, UPT, UR7, 0x2, UPT ;  /* 0x000000020700788c */ /* 0x000fc8000bf05270 */
[----:B------:R-:W-:Y:S02]  /*2fc0*/  USEL UR8, URZ, 0x1, UP0 ;  /* 0x00000001ff087887 */ /* 0x000fe40008000000 */
[----:B------:R-:W-:-:S04]  /*2fd0*/  USEL UR7, UR7, URZ, UP0 ;  /* 0x000000ff07077287 */ /* 0x000fc80008000000 */
[----:B------:R-:W-:Y:S01]  /*2fe0*/  ULEA UR7, UR7, UR6, 0x3 ;  /* 0x0000000607077291 */ /* 0x000fe2000f8e18ff */
[----:B--2---:R-:W-:-:S04]  /*2ff0*/  LOP3.LUT R2, R12, UR8, RZ, 0x3c, !PT ;  /* 0x000000080c027c12 */ /* 0x004fc8000f8e3cff */
[----:B------:R-:W-:-:S04]  /*3000*/  SHF.L.U32 R0, R2, 0x1f, RZ ;  /* 0x0000001f02007819 */ /* 0x000fc800000006ff */
[----:B------:R-:W2:Y:S02]  /*3010*/  SYNCS.PHASECHK.TRANS64 P0, [UR7+0xa0], R0 ;  /* 0x0000a000ff0075a7 */ /* 0x000ea40008001007 */
[----:B-12---:R-:W-:Y:S05]  /*3020*/  @P0 EXIT ;  /* 0x000000000000094d */ /* 0x006fea0003800000 */
[----:B------:R-:W-:Y:S02]  /*3030*/  SHF.L.U32 R2, R2, 0x1f, RZ ;  /* 0x0000001f02027819 */ /* 0x000fe400000006ff */
[----:B------:R-:W-:-:S07]  /*3040*/  MOV R0, UR7 ;  /* 0x0000000700007c02 */ /* 0x000fce0008000f00 */
.L_x_55:
[----:B-1----:R1:W2:Y:S02]  /*3050*/  SYNCS.PHASECHK.TRANS64.TRYWAIT P0, [R0+URZ+0xa0], R2 ;  /* 0x0000a002000075a7 */ /* 0x0022a400080011ff */
[----:B--2---:R-:W-:Y:S05]  /*3060*/  @!P0 NANOSLEEP.SYNCS 0x989680 ;  /* 0x009896800000895d */ /* 0x004fea0003900000 */
[----:B------:R-:W2:Y:S02]  /*3070*/  @!P0 SYNCS.PHASECHK.TRANS64 P0, [R0+URZ+0xa0], R2 ;  /* 0x0000a002000085a7 */ /* 0x000ea400080010ff */
[----:B--2---:R-:W-:Y:S05]  /*3080*/  @P0 EXIT ;  /* 0x000000000000094d */ /* 0x004fea0003800000 */
[----:B------:R-:W-:Y:S05]  /*3090*/  BRA `(.L_x_55) ;  /* 0xfffffffc00ec7947 */ /* 0x000fea000383ffff */
.L_x_48:
[----:B------:R-:W-:Y:S05]  /*30a0*/  BRA.U UP4, `(.L_x_56) ;  /* 0x0000001104447547 */ /* 0x000fea000b800000 */
[----:B------:R-:W-:Y:S01]  /*30b0*/  UMOV UR4, 0x40 ;  /* 0x0000004000047882 */ /* 0x000fe20000000000 */
[----:B------:R-:W-:Y:S01]  /*30c0*/  NOP ;  /* 0x0000000000007918 */ /* 0x000fe20000000000 */
[----:B------:R-:W-:Y:S01]  /*30d0*/  ULEA UR5, UR54, UR4, 0x18 ;  /* 0x0000000436057291 */ /* 0x000fe2000f8ec0ff */
[----:B------:R-:W-:Y:S02]  /*30e0*/  UMOV UR6, 0x400 ;  /* 0x0000040000067882 */ /* 0x000fe40000000000 */
[----:B------:R-:W-:-:S06]  /*30f0*/  ULEA UR6, UR54, UR6, 0x18 ;  /* 0x0000000636067291 */ /* 0x000fcc000f8ec0ff */
[----:B------:R-:W2:Y:S02]  /*3100*/  LDS.U8 R0, [UR5+0x1c] ;  /* 0x00001c05ff007984 */ /* 0x000ea40008000000 */
[----:B--2---:R-:W-:-:S13]  /*3110*/  ISETP.NE.AND P0, PT, R0, RZ, PT ;  /* 0x000000ff0000720c */ /* 0x004fda0003f05270 */
[----:B------:R-:W-:Y:S05]  /*3120*/  @P0 BRA `(.L_x_57) ;  /* 0x0000000000580947 */ /* 0x000fea0003800000 */
[----:B------:R-:W-:-:S13]  /*3130*/  ELECT P0, URZ, PT ;  /* 0x0000000000ff782f */ /* 0x000fda0003800000 */
[----:B------:R-:W-:Y:S05]  /*3140*/  @!P0 BRA `(.L_x_58) ;  /* 0x0000000000608947 */ /* 0x000fea0003800000 */
[----:B------:R-:W-:Y:S01]  /*3150*/  UMOV UR4, 0x10 ;  /* 0x0000001000047882 */ /* 0x000fe20000000000 */
[----:B------:R-:W-:Y:S01]  /*3160*/  HFMA2 R0, -RZ, RZ, 0, 5.9604644775390625e-08 ;  /* 0x00000001ff007431 */ /* 0x000fe200000001ff */
[----:B------:R-:W-:-:S03]  /*3170*/  MOV R3, 0xffff ;  /* 0x0000ffff00037802 */ /* 0x000fc60000000f00 */
[----:B------:R-:W-:Y:S04]  /*3180*/  DEPBAR.LE SB2, 0x36 ;  /* 0x0000ad800000791a */ /* 0x000fe80000000000 */
[----:B------:R-:W2:Y:S02]  /*3190*/  UTCATOMSWS.FIND_AND_SET.ALIGN UP0, UR4, UR4 ;  /* 0x00000004000475e3 */ /* 0x000ea40008000800 */
[----:B--2---:R-:W-:Y:S01]  /*31a0*/  MOV R4, UR4 ;  /* 0x0000000400047c02 */ /* 0x004fe20008000f00 */
[----:B------:R-:W-:Y:S06]  /*31b0*/  BRA.U UP0, `(.L_x_59) ;  /* 0x0000000100187547 */ /* 0x000fec000b800000 */
.L_x_60:
[----:B------:R-:W-:Y:S05]  /*31c0*/  NANOSLEEP 0x64 ;  /* 0x000000640000795d */ /* 0x000fea0003800000 */
[----:B------:R-:W-:-:S05]  /*31d0*/  UMOV UR4, 0x10 ;  /* 0x0000001000047882 */ /* 0x000fca0000000000 */
[----:B------:R-:W-:Y:S04]  /*31e0*/  DEPBAR.LE SB2, 0x36 ;  /* 0x0000ad800000791a */ /* 0x000fe80000000000 */
[----:B------:R-:W2:Y:S02]  /*31f0*/  UTCATOMSWS.FIND_AND_SET.ALIGN UP0, UR4, UR4 ;  /* 0x00000004000475e3 */ /* 0x000ea40008000800 */
[----:B--2---:R-:W-:Y:S01]  /*3200*/  MOV R4, UR4 ;  /* 0x0000000400047c02 */ /* 0x004fe20008000f00 */
[----:B------:R-:W-:Y:S05]  /*3210*/  BRA.U !UP0, `(.L_x_60) ;  /* 0xfffffffd08e87547 */ /* 0x000fea000b83ffff */
.L_x_59:
[-C--:B------:R-:W-:Y:S02]  /*3220*/  SHF.L.U32 R3, R3, R4.reuse, RZ ;  /* 0x0000000403037219 */ /* 0x080fe400000006ff */
[----:B------:R-:W-:Y:S01]  /*3230*/  SHF.L.U32 R0, R0, R4, RZ ;  /* 0x0000000400007219 */ /* 0x000fe200000006ff */
[----:B------:R-:W-:Y:S02]  /*3240*/  IMAD.SHL.U32 R4, R4, 0x20, RZ ;  /* 0x0000002004047824 */ /* 0x000fe400078e00ff */
[----:B------:R2:W-:Y:S04]  /*3250*/  ATOMS.OR RZ, [UR5+0x14], R3 ;  /* 0x00001403ffff798c */ /* 0x0005e8000b000005 */
[----:B------:R2:W-:Y:S04]  /*3260*/  ATOMS.OR RZ, [UR5+0x18], R0 ;  /* 0x00001800ffff798c */ /* 0x0005e8000b000005 */
[----:B------:R2:W-:Y:S01]  /*3270*/  STS [UR6+0x140], R4 ;  /* 0x00014004ff007988 */ /* 0x0005e20008000806 */
[----:B------:R-:W-:Y:S05]  /*3280*/  BRA `(.L_x_58) ;  /* 0x0000000000107947 */ /* 0x000fea0003800000 */
.L_x_57:
[----:B------:R-:W-:Y:S02]  /*3290*/  MOV R0, 0xffffffff ;  /* 0xffffffff00007802 */ /* 0x000fe40000000f00 */
[----:B------:R-:W-:-:S03]  /*32a0*/  MOV R4, 0x32d0 ;  /* 0x000032d000047802 */ /* 0x000fc60000000f00 */
[----:B------:R2:W-:Y:S04]  /*32b0*/  STS [UR6+0x140], R0 ;  /* 0x00014000ff007988 */ /* 0x0005e80008000806 */
[----:B-12--5:R-:W-:Y:S05]  /*32c0*/  CALL.REL.NOINC `($__internal_1_$__cuda_sm10x_tcgen05_guardrail_trap_phase_invalid_during_alloc) ;  /* 0x00000050004c7944 */ /* 0x026fea0003c00000 */
.L_x_58:
[----:B------:R-:W-:Y:S05]  /*32d0*/  WARPSYNC.ALL ;  /* 0x0000000000007948 */ /* 0x000fea0003800000 */
[----:B------:R-:W3:Y:S01]  /*32e0*/  S2UR UR4, SR_CgaCtaId ;  /* 0x00000000000479c3 */ /* 0x000ee20000008800 */
[----:B------:R-:W-:Y:S01]  /*32f0*/  UMOV UR41, 0x400 ;  /* 0x0000040000297882 */ /* 0x000fe20000000000 */
[----:B------:R-:W-:-:S06]  /*3300*/  NOP ;  /* 0x0000000000007918 */ /* 0x000fcc0000000000 */
[----:B------:R-:W-:Y:S06]  /*3310*/  BAR.ARV 0x6, 0xa0 ;  /* 0x0182800000007b1d */ /* 0x000fec0000002000 */
[----:B------:R-:W4:Y:S01]  /*3320*/  LDCU UR6, c[0x0][0x38c] ;  /* 0x00007180ff0677ac */ /* 0x000f220008000800 */
[----:B------:R-:W-:Y:S01]  /*3330*/  LOP3.LUT R2, R2, 0xffff, RZ, 0xc0, !PT ;  /* 0x0000ffff02027812 */ /* 0x000fe200078ec0ff */
[----:B------:R-:W-:Y:S01]  /*3340*/  IMAD.MOV.U32 R11, RZ, RZ, 0x1 ;  /* 0x00000001ff0b7424 */ /* 0x000fe200078e00ff */
[----:B------:R-:W-:Y:S01]  /*3350*/  CS2R R8, SRZ ;  /* 0x0000000000087805 */ /* 0x000fe2000001ff00 */
[----:B------:R-:W1:Y:S01]  /*3360*/  LDCU UR7, c[0x0][0x38c] ;  /* 0x00007180ff0777ac */ /* 0x000e620008000800 */
[----:B------:R-:W-:Y:S01]  /*3370*/  R2UR UR42, R2 ;  /* 0x00000000022a72ca */ /* 0x000fe200000e0000 */
[----:B------:R-:W-:Y:S01]  /*3380*/  IMAD.MOV.U32 R10, RZ, RZ, RZ ;  /* 0x000000ffff0a7224 */ /* 0x000fe200078e00ff */
[----:B------:R-:W-:Y:S01]  /*3390*/  UMOV UR45, URZ ;  /* 0x000000ff002d7c82 */ /* 0x000fe20008000000 */
[----:B------:R-:W-:Y:S01]  /*33a0*/  UMOV UR39, URZ ;  /* 0x000000ff00277c82 */ /* 0x000fe20008000000 */
[----:B---3--:R-:W-:Y:S01]  /*33b0*/  ULEA UR41, UR4, UR41, 0x18 ;  /* 0x0000002904297291 */ /* 0x008fe2000f8ec0ff */
[----:B------:R-:W-:Y:S01]  /*33c0*/  UMOV UR62, 0x0 ;  /* 0x00000000003e7882 */ /* 0x000fe20000000000 */
[----:B------:R-:W-:-:S02]  /*33d0*/  UMOV UR63, 0x4100490 ;  /* 0x04100490003f7882 */ /* 0x000fc40000000000 */
[----:B------:R-:W-:Y:S02]  /*33e0*/  UIADD3 UR5, UPT, UPT, UR41, 0x3400, URZ ;  /* 0x0000340029057890 */ /* 0x000fe4000fffe0ff */
[----:B------:R-:W-:Y:S02]  /*33f0*/  UIADD3 UR4, UPT, UPT, UR41, 0x17400, URZ ;  /* 0x0001740029047890 */ /* 0x000fe4000fffe0ff */
[----:B----4-:R-:W-:Y:S01]  /*3400*/  UIADD3 UR6, UPT, UPT, UR6, 0x7f, URZ ;  /* 0x0000007f06067890 */ /* 0x010fe2000fffe0ff */
[----:B--2---:R-:W2:Y:S01]  /*3410*/  LDS R0, [UR41+0x140] ;  /* 0x00014029ff007984 */ /* 0x004ea20008000800 */
[----:B------:R-:W-:Y:S02]  /*3420*/  USHF.R.U32.HI UR5, URZ, 0x4, UR5 ;  /* 0x00000004ff057899 */ /* 0x000fe40008011605 */
[----:B------:R-:W-:Y:S02]  /*3430*/  USHF.R.S32.HI UR47, URZ, 0x1f, UR6 ;  /* 0x0000001fff2f7899 */ /* 0x000fe40008011406 */
[----:B------:R-:W-:-:S02]  /*3440*/  USHF.R.U32.HI UR4, URZ, 0x4, UR4 ;  /* 0x00000004ff047899 */ /* 0x000fc40008011604 */
[----:B------:R-:W-:Y:S02]  /*3450*/  ULEA.HI UR47, UR47, UR6, URZ, 0x7 ;  /* 0x000000062f2f7291 */ /* 0x000fe4000f8f38ff */
[----:B------:R-:W-:Y:S02]  /*3460*/  ULOP3.LUT UR5, UR5, 0x3fff, URZ, 0xc0, !UPT ;  /* 0x00003fff05057892 */ /* 0x000fe4000f8ec0ff */
[----:B------:R-:W-:Y:S02]  /*3470*/  USHF.R.S32.HI UR47, URZ, 0x7, UR47 ;  /* 0x00000007ff2f7899 */ /* 0x000fe4000801142f */
[----:B------:R-:W-:Y:S02]  /*3480*/  ULOP3.LUT UR4, UR4, 0x3fff, URZ, 0xc0, !UPT ;  /* 0x00003fff04047892 */ /* 0x000fe4000f8ec0ff */
[----:B------:R-:W-:Y:S01]  /*3490*/  UISETP.LT.AND UP0, UPT, UR47, 0x1, UPT ;  /* 0x000000012f00788c */ /* 0x000fe2000bf01270 */
[----:B------:R-:W-:Y:S01]  /*34a0*/  UMOV UR60, 0x0 ;  /* 0x00000000003c7882 */ /* 0x000fe20000000000 */
[----:B------:R-:W-:-:S02]  /*34b0*/  UMOV UR61, 0x4100490 ;  /* 0x04100490003d7882 */ /* 0x000fc40000000000 */
[----:B------:R-:W-:Y:S01]  /*34c0*/  USEL UR64, UR47, 0x1, !UP0 ;  /* 0x000000012f407887 */ /* 0x000fe2000c000000 */
[----:B------:R-:W-:Y:S01]  /*34d0*/  UMOV UR58, 0x0 ;  /* 0x00000000003a7882 */ /* 0x000fe20000000000 */
[----:B------:R-:W-:Y:S01]  /*34e0*/  UMOV UR59, 0x4100490 ;  /* 0x04100490003b7882 */ /* 0x000fe20000000000 */
[----:B------:R-:W-:Y:S01]  /*34f0*/  UMOV UR56, 0x0 ;  /* 0x0000000000387882 */ /* 0x000fe20000000000 */
[----:B------:R-:W-:Y:S01]  /*3500*/  UMOV UR57, 0x4100490 ;  /* 0x0410049000397882 */ /* 0x000fe20000000000 */
[----:B------:R-:W-:Y:S01]  /*3510*/  UMOV UR54, 0x0 ;  /* 0x0000000000367882 */ /* 0x000fe20000000000 */
[----:B------:R-:W-:Y:S01]  /*3520*/  UMOV UR55, 0x4100490 ;  /* 0x0410049000377882 */ /* 0x000fe20000000000 */
[----:B------:R-:W-:Y:S01]  /*3530*/  UMOV UR52, 0x0 ;  /* 0x0000000000347882 */ /* 0x000fe20000000000 */
[----:B------:R-:W-:Y:S01]  /*3540*/  UMOV UR53, 0x4100490 ;  /* 0x0410049000357882 */ /* 0x000fe20000000000 */
[----:B------:R-:W-:Y:S02]  /*3550*/  ULOP3.LUT UR43, UR5, 0x10000, URZ, 0xfc, !UPT ;  /* 0x00010000052b7892 */ /* 0x000fe4000f8efcff */
[----:B------:R-:W-:-:S02]  /*3560*/  ULOP3.LUT UR44, UR4, 0x10000, URZ, 0xfc, !UPT ;  /* 0x00010000042c7892 */ /* 0x000fc4000f8efcff */
[----:B------:R-:W-:Y:S02]  /*3570*/  UIADD3 UR64, UPT, UPT, -UR64, URZ, URZ ;  /* 0x000000ff40407290 */ /* 0x000fe4000fffe1ff */
[----:B-1----:R-:W-:Y:S01]  /*3580*/  UISETP.GE.AND UP4, UPT, UR7, 0x1, UPT ;  /* 0x000000010700788c */ /* 0x002fe2000bf86270 */
[----:B------:R-:W-:Y:S01]  /*3590*/  UMOV UR50, 0x0 ;  /* 0x0000000000327882 */ /* 0x000fe20000000000 */
[----:B------:R-:W-:Y:S01]  /*35a0*/  UMOV UR51, 0x4100490 ;  /* 0x0410049000337882 */ /* 0x000fe20000000000 */
[----:B------:R-:W-:Y:S01]  /*35b0*/  UMOV UR48, 0x0 ;  /* 0x0000000000307882 */ /* 0x000fe20000000000 */
[----:B--2---:R-:W-:Y:S01]  /*35c0*/  R2UR UR65, R0 ;  /* 0x00000000004172ca */ /* 0x004fe200000e0000 */
[----:B------:R-:W-:-:S14]  /*35d0*/  UMOV UR49, 0x4100490 ;  /* 0x0410049000317882 */ /* 0x000fdc0000000000 */
.L_x_67:
[----:B------:R-:W-:Y:S02]  /*35e0*/  LEA R0, R10, UR41, 0x3 ;  /* 0x000000290a007c11 */ /* 0x000fe4000f8e18ff */
[----:B------:R-:W-:Y:S02]  /*35f0*/  SHF.L.U32 R2, R9, 0x1f, RZ ;  /* 0x0000001f09027819 */ /* 0x000fe400000006ff */
[----:B------:R-:W-:Y:S01]  /*3600*/  PLOP3.LUT P0, PT, PT, PT, UP4, 0x80, 0x8 ;  /* 0x000000000008781c */ /* 0x000fe20003f0f048 */
[----:B------:R-:W-:Y:S01]  /*3610*/  VIADD R3, R0, 0xa0 ;  /* 0x000000a000037836 */ /* 0x000fe20000000000 */
[----:B-1----:R-:W1:Y:S02]  /*3620*/  SYNCS.PHASECHK.TRANS64.TRYWAIT P1, [R0+URZ+0x90], R2 ;  /* 0x00009002000075a7 */ /* 0x002e6400080211ff */
[----:B-1-3--:R-:W-:Y:S09]  /*3630*/  @!P1 BRA `(.L_x_61) ;  /* 0x0000004400e49947 */ /* 0x00aff20003800000 */
.L_x_140:
[----:B------:R-:W-:Y:S01]  /*3640*/  LEA R4, R10, UR41, 0x4 ;  /* 0x000000290a047c11 */ /* 0x000fe2000f8e20ff */
[----:B------:R-:W-:Y:S01]  /*3650*/  @UP4 ULEA UR4, UR39, UR41, 0x3 ;  /* 0x0000002927044291 */ /* 0x000fe2000f8e18ff */
[----:B------:R-:W-:Y:S01]  /*3660*/  PLOP3.LUT P2, PT, PT, PT, PT, 0x80, 0x8 ;  /* 0x000000000008781c */ /* 0x000fe20003f4f070 */
[----:B------:R-:W-:Y:S01]  /*3670*/  ULEA UR46, UR45, UR41, 0x3 ;  /* 0x000000292d2e7291 */ /* 0x000fe2000f8e18ff */
[----:B------:R-:W-:Y:S02]  /*3680*/  PRMT R3, RZ, 0x654, R3 ;  /* 0x00000654ff037816 */ /* 0x000fe40000000003 */
[----:B------:R-:W2:Y:S01]  /*3690*/  LDS.128 R4, [R4+0x120] ;  /* 0x0001200004047984 */ /* 0x000ea20000000c00 */
[----:B-1----:R-:W-:Y:S02]  /*36a0*/  @P0 SHF.L.U32 R2, R8, 0x1f, RZ ;  /* 0x0000001f08020819 */ /* 0x002fe400000006ff */
[----:B------:R-:W-:Y:S01]  /*36b0*/  SHF.L.U32 R0, R11, 0x1f, RZ ;  /* 0x0000001f0b007819 */ /* 0x000fe200000006ff */
[----:B------:R-:W-:Y:S01]  /*36c0*/  @!PT LDS RZ, [RZ] ;  /* 0x00000000fffff984 */ /* 0x000fe20000000800 */
[----:B------:R-:W-:Y:S01]  /*36d0*/  @!PT LDS RZ, [RZ] ;  /* 0x00000000fffff984 */ /* 0x000fe20000000800 */
[----:B------:R-:W-:Y:S01]  /*36e0*/  @!PT LDS RZ, [RZ] ;  /* 0x00000000fffff984 */ /* 0x000fe20000000800 */
[----:B------:R-:W-:Y:S01]  /*36f0*/  @!PT LDS RZ, [RZ] ;  /* 0x00000000fffff984 */ /* 0x000fe20000000800 */
[----:B------:R1:W-:Y:S06]  /*3700*/  MEMBAR.ALL.CTA ;  /* 0x0000000000007992 */ /* 0x0003ec0000008000 */
[----:B-1----:R-:W1:Y:S02]  /*3710*/  FENCE.VIEW.ASYNC.S ;  /* 0x00000000000073c6 */ /* 0x002e640000000000 */
[----:B-1----:R1:W-:Y:S01]  /*3720*/  SYNCS.ARRIVE.TRANS64.RED.A1T0 RZ, [R3+URZ], RZ ;  /* 0x000000ff03ff79a7 */ /* 0x0023e200081004ff */
[----:B------:R1:W3:Y:S01]  /*3730*/  @P0 SYNCS.PHASECHK.TRANS64.TRYWAIT P2, [UR4], R2 ;  /* 0x00000002ff0005a7 */ /* 0x0002e20008041104 */
[----:B------:R-:W-:Y:S01]  /*3740*/  ULEA.HI UR4, UR45, UR45, URZ, 0x1 ;  /* 0x0000002d2d047291 */ /* 0x000fe2000f8f08ff */
[----:B--2---:R-:W-:-:S03]  /*3750*/  LOP3.LUT P1, RZ, R6, 0x1, RZ, 0xc0, !PT ;  /* 0x0000000106ff7812 */ /* 0x004fc6000782c0ff */
[----:B------:R-:W-:Y:S02]  /*3760*/  USHF.L.U32 UR5, UR4, 0x5, URZ ;  /* 0x0000000504057899 */ /* 0x000fe400080006ff */
[----:B------:R-:W-:Y:S02]  /*3770*/  ULOP3.LUT UR36, UR4, 0xffe, URZ, 0xc0, !UPT ;  /* 0x00000ffe04247892 */ /* 0x000fe4000f8ec0ff */
[----:B------:R-:W-:Y:S02]  /*3780*/  ULOP3.LUT UR4, UR5, 0xffffffc0, URZ, 0xc0, !UPT ;  /* 0xffffffc005047892 */ /* 0x000fe4000f8ec0ff */
[----:B------:R-:W-:Y:S02]  /*3790*/  UIADD3 UR36, UPT, UPT, -UR36, UR45, URZ ;  /* 0x0000002d24247290 */ /* 0x000fe4000fffe1ff */
[----:B------:R-:W-:Y:S01]  /*37a0*/  UIADD3 UR4, UPT, UPT, UR65, UR4, URZ ;  /* 0x0000000441047290 */ /* 0x000fe2000fffe0ff */
[----:B------:R-:W2:Y:S03]  /*37b0*/  SYNCS.PHASECHK.TRANS64.TRYWAIT P0, [UR46+0xd0], R0 ;  /* 0x0000d000ff0075a7 */ /* 0x000ea6000800112e */
[----:B------:R-:W-:Y:S01]  /*37c0*/  ULEA UR36, UR36, UR4, 0x14 ;  /* 0x0000000424247291 */ /* 0x000fe2000f8ea0ff */
[----:B-123--:R-:W-:Y:S11]  /*37d0*/  @!P0 BRA `(.L_x_62) ;  /* 0x0000004400908947 */ /* 0x00eff60003800000 */
.L_x_142:
[----:B------:R-:W-:Y:S01]  /*37e0*/  IADD3 R10, PT, PT, R10, 0x1, RZ ;  /* 0x000000010a0a7810 */ /* 0x000fe20007ffe0ff */
[----:B------:R-:W-:Y:S06]  /*37f0*/  BRA.U !UP4, `(.L_x_63) ;  /* 0x000000050c107547 */ /* 0x000fec000b800000 */
[----:B------:R-:W-:Y:S01]  /*3800*/  UPLOP3.LUT UP2, UPT, UPT, UPT, UPT, 0x40, 0x4 ;  /* 0x000000000004789c */ /* 0x000fe20003f4e870 */
[----:B------:R-:W-:Y:S01]  /*3810*/  UMOV UR38, UR64 ;  /* 0x0000004000267c82 */ /* 0x000fe20008000000 */
[----:B------:R-:W-:Y:S01]  /*3820*/  UMOV UR37, UR47 ;  /* 0x0000002f00257c82 */ /* 0x000fe20008000000 */
[----:B------:R-:W-:-:S08]  /*3830*/  UMOV UR5, UR39 ;  /* 0x0000002700057c82 */ /* 0x000fd00008000000 */
.L_x_66:
[----:B------:R-:W-:Y:S02]  /*3840*/  UIADD3 UR38, UPT, UPT, UR38, 0x1, URZ ;  /* 0x0000000126267890 */ /* 0x000fe4000fffe0ff */
[----:B------:R-:W-:Y:S02]  /*3850*/  ULEA UR7, UR5, UR41, 0x3 ;  /* 0x0000002905077291 */ /* 0x000fe4000f8e18ff */
[----:B------:R-:W-:Y:S01]  /*3860*/  UISETP.NE.AND UP3, UPT, UR38, URZ, UPT ;  /* 0x000000ff2600728c */ /* 0x000fe2000bf65270 */
[----:B--23--:R-:W-:Y:S10]  /*3870*/  @P2 BRA `(.L_x_64) ;  /* 0x00000000000c2947 */ /* 0x00cff40003800000 */
[----:B-1----:R-:W-:Y:S04]  /*3880*/  SHF.L.U32 R2, R8, 0x1f, RZ ;  /* 0x0000001f08027819 */ /* 0x002fe800000006ff */
[----:B------:R-:W1:Y:S02]  /*3890*/  SYNCS.PHASECHK.TRANS64.TRYWAIT P0, [UR7], R2 ;  /* 0x00000002ff0075a7 */ /* 0x000e640008001107 */
[----:B-1----:R-:W-:Y:S05]  /*38a0*/  @!P0 BRA `(.L_x_65) ;  /* 0x0000004400748947 */ /* 0x002fea0003800000 */
.L_x_64:
[----:B------:R-:W-:Y:S01]  /*38b0*/  UISETP.NE.AND UP0, UPT, UR37, 0x1, UPT ;  /* 0x000000012500788c */ /* 0x000fe2000bf05270 */
[----:B------:R-:W-:Y:S01]  /*38c0*/  PLOP3.LUT P2, PT, PT, PT, PT, 0x80, 0x8 ;  /* 0x000000000008781c */ /* 0x000fe20003f4f070 */
[----:B------:R-:W-:Y:S02]  /*38d0*/  UIADD3 UR4, UPT, UPT, UR5, 0x1, URZ ;  /* 0x0000000105047890 */ /* 0x000fe4000fffe0ff */
[----:B------:R-:W-:Y:S02]  /*38e0*/  UIADD3 UR40, UPT, UPT, UR7, 0x28, URZ ;  /* 0x0000002807287890 */ /* 0x000fe4000fffe0ff */
[----:B------:R-:W-:Y:S01]  /*38f0*/  UISETP.NE.AND UP1, UPT, UR4, 0x5, UPT ;  /* 0x000000050400788c */ /* 0x000fe2000bf25270 */
[----:B------:R-:W-:Y:S01]  /*3900*/  PLOP3.LUT P0, PT, PT, PT, UP0, 0x80, 0x8 ;  /* 0x000000000008781c */ /* 0x000fe20003f0f008 */
[----:B------:R-:W-:Y:S02]  /*3910*/  UIADD3 UR37, UPT, UPT, UR37, -0x1, URZ ;  /* 0xffffffff25257890 */ /* 0x000fe4000fffe0ff */
[----:B------:R-:W-:Y:S02]  /*3920*/  USEL UR6, URZ, 0x1, UP1 ;  /* 0x00000001ff067887 */ /* 0x000fe40008800000 */
[----:B------:R-:W-:Y:S01]  /*3930*/  USEL UR39, UR4, URZ, UP1 ;  /* 0x000000ff04277287 */ /* 0x000fe20008800000 */
[----:B------:R-:W-:Y:S01]  /*3940*/  UMOV UR7, 0x40004040 ;  /* 0x4000404000077882 */ /* 0x000fe20000000000 */
[----:B------:R-:W-:Y:S02]  /*3950*/  UMOV UR35, 0x40004040 ;  /* 0x4000404000237882 */ /* 0x000fe40000000000 */
[----:B------:R-:W-:Y:S01]  /*3960*/  @UP0 ULEA UR4, UR39, UR41, 0x3 ;  /* 0x0000002927040291 */ /* 0x000fe2000f8e18ff */
[----:B------:R-:W-:Y:S01]  /*3970*/  LOP3.LUT R8, R8, UR6, RZ, 0x3c, !PT ;  /* 0x0000000608087c12 */ /* 0x000fe2000f8e3cff */
[----:B------:R-:W-:Y:S01]  /*3980*/  ULEA UR6, UR5, UR44, 0xa ;  /* 0x0000002c05067291 */ /* 0x000fe2000f8e50ff */
[----:B------:R-:W-:Y:S02]  /*3990*/  UMOV UR33, 0x40004040 ;  /* 0x4000404000217882 */ /* 0x000fe40000000000 */
[----:B-1----:R-:W-:Y:S01]  /*39a0*/  @P0 SHF.L.U32 R0, R8, 0x1f, RZ ;  /* 0x0000001f08000819 */ /* 0x002fe200000006ff */
[----:B------:R-:W-:Y:S02]  /*39b0*/  UIADD3 UR34, UPT, UPT, UR6, 0x2, URZ ;  /* 0x0000000206227890 */ /* 0x000fe4000fffe0ff */
[----:B------:R-:W-:Y:S01]  /*39c0*/  UIADD3 UR30, UPT, UPT, UR6, 0x4, URZ ;  /* 0x00000004061e7890 */ /* 0x000fe2000fffe0ff */
[----:B------:R2:W3:Y:S01]  /*39d0*/  @P0 SYNCS.PHASECHK.TRANS64.TRYWAIT P2, [UR4], R0 ;  /* 0x00000000ff0005a7 */ /* 0x0004e20008041104 */
[----:B------:R-:W-:Y:S02]  /*39e0*/  ULEA UR4, UR5, UR43, 0xa ;  /* 0x0000002b05047291 */ /* 0x000fe4000f8e50ff */
[----:B------:R-:W-:Y:S02]  /*39f0*/  UIADD3 UR26, UPT, UPT, UR6, 0x6, URZ ;  /* 0x00000006061a7890 */ /* 0x000fe4000fffe0ff */
        /* <DEDUP_REMOVED lines=10> */
[----:B------:R-:W-:Y:S01]  /*3aa0*/  UIADD3 UR8, UPT, UPT, UR4, 0x206, URZ ;  /* 0x0000020604087890 */ /* 0x000fe2000fffe0ff */
[----:B------:R-:W-:Y:S01]  /*3ab0*/  UMOV UR5, 0x40004040 ;  /* 0x4000404000057882 */ /* 0x000fe20000000000 */
[----:B------:R-:W-:Y:S01]  /*3ac0*/  UMOV UR31, 0x40004040 ;  /* 0x40004040001f7882 */ /* 0x000fe20000000000 */
[----:B------:R1:W-:Y:S01]  /*3ad0*/  UTCHMMA gdesc[UR4], gdesc[UR6], tmem[UR36], tmem[UR62], idesc[UR63], UP2 ;  /* 0x00ff3e06040075ea */ /* 0x0003e20009000024 */
[----:B------:R-:W-:Y:S01]  /*3ae0*/  UPLOP3.LUT UP2, UPT, UPT, UPT, UPT, 0x80, 0x8 ;  /* 0x000000000008789c */ /* 0x000fe20003f4f070 */
[----:B------:R2:W-:Y:S01]  /*3af0*/  UTCHMMA gdesc[UR32], gdesc[UR34], tmem[UR36], tmem[UR60], idesc[UR61], UPT ;  /* 0x00ff3c22200075ea */ /* 0x0005e2000b800024 */
[----:B------:R-:W-:Y:S01]  /*3b00*/  UMOV UR29, 0x40004040 ;  /* 0x40004040001d7882 */ /* 0x000fe20000000000 */
[----:B------:R-:W-:Y:S01]  /*3b10*/  UMOV UR27, 0x40004040 ;  /* 0x40004040001b7882 */ /* 0x000fe20000000000 */
        /* <DEDUP_REMOVED lines=12> */
[----:B------:R-:W-:Y:S01]  /*3be0*/  UMOV UR9, 0x40004040 ;  /* 0x4000404000097882 */ /* 0x000fe20000000000 */
[----:B------:R2:W-:Y:S01]  /*3bf0*/  UTCHMMA gdesc[UR12], gdesc[UR14], tmem[UR36], tmem[UR50], idesc[UR51], UPT ;  /* 0x00ff320e0c0075ea */ /* 0x0005e2000b800024 */
[----:B------:R2:W-:Y:S01]  /*3c00*/  UTCHMMA gdesc[UR8], gdesc[UR10], tmem[UR36], tmem[UR48], idesc[UR49], UPT ;  /* 0x00ff300a080075ea */ /* 0x0005e2000b800024 */
[----:B------:R2:W-:Y:S01]  /*3c10*/  UTCBAR.MULTICAST [UR40], URZ, UR42 ;  /* 0x000000ff280073e9 */ /* 0x0005e2000800082a */
[----:B-1----:R-:W-:Y:S01]  /*3c20*/  UMOV UR5, UR39 ;  /* 0x0000002700057c82 */ /* 0x002fe20008000000 */
[----:B------:R-:W-:Y:S05]  /*3c30*/  BRA.U UP3, `(.L_x_66) ;  /* 0xfffffffd03007547 */ /* 0x000fea000b83ffff */
.L_x_63:
[----:B------:R-:W-:Y:S01]  /*3c40*/  UIADD3 UR4, UPT, UPT, UR45, 0x1, URZ ;  /* 0x000000012d047890 */ /* 0x000fe2000fffe0ff */
[C---:B------:R-:W-:Y:S01]  /*3c50*/  ISETP.NE.AND P0, PT, R10.reuse, 0x2, PT ;  /* 0x000000020a00780c */ /* 0x040fe20003f05270 */
[----:B------:R-:W-:Y:S02]  /*3c60*/  UIADD3 UR5, UPT, UPT, UR46, 0xb0, URZ ;  /* 0x000000b02e057890 */ /* 0x000fe4000fffe0ff */
[----:B------:R-:W-:Y:S01]  /*3c70*/  UISETP.NE.AND UP0, UPT, UR4, 0x4, UPT ;  /* 0x000000040400788c */ /* 0x000fe2000bf05270 */
[----:B-12---:R-:W-:Y:S02]  /*3c80*/  SEL R0, RZ, 0x1, P0 ;  /* 0x00000001ff007807 */ /* 0x006fe40000000000 */
[----:B------:R-:W-:Y:S01]  /*3c90*/  SEL R10, R10, RZ, P0 ;  /* 0x000000ff0a0a7207 */ /* 0x000fe20000000000 */
[----:B------:R-:W-:Y:S01]  /*3ca0*/  USEL UR6, URZ, 0x1, UP0 ;  /* 0x00000001ff067887 */ /* 0x000fe20008000000 */
[----:B------:R-:W-:Y:S01]  /*3cb0*/  LOP3.LUT R9, R9, R0, RZ, 0x3c, !PT ;  /* 0x0000000009097212 */ /* 0x000fe200078e3cff */
[----:B------:R-:W-:Y:S01]  /*3cc0*/  USEL UR45, UR4, URZ, UP0 ;  /* 0x000000ff042d7287 */ /* 0x000fe20008000000 */
[----:B------:R1:W-:Y:S03]  /*3cd0*/  UTCBAR [UR5], URZ ;  /* 0x000000ff050073e9 */ /* 0x0003e600080000ff */
[----:B------:R-:W-:Y:S01]  /*3ce0*/  LOP3.LUT R11, R11, UR6, RZ, 0x3c, !PT ;  /* 0x000000060b0b7c12 */ /* 0x000fe2000f8e3cff */
[----:B------:R-:W-:Y:S07]  /*3cf0*/  @P1 BRA `(.L_x_67) ;  /* 0xfffffff800381947 */ /* 0x000fee000383ffff */
[----:B------:R-:W2:Y:S01]  /*3d00*/  S2UR UR8, SR_CgaCtaId ;  /* 0x00000000000879c3 */ /* 0x000ea20000008800 */
[----:B------:R-:W-:Y:S01]  /*3d10*/  ELECT P0, URZ, PT ;  /* 0x0000000000ff782f */ /* 0x000fe20003800000 */
[----:B------:R-:W-:Y:S01]  /*3d20*/  IMAD.MOV.U32 R0, RZ, RZ, 0x1 ;  /* 0x00000001ff007424 */ /* 0x000fe200078e00ff */
[----:B------:R-:W-:Y:S01]  /*3d30*/  UIADD3 UR41, UPT, UPT, UR41, 0xd0, URZ ;  /* 0x000000d029297890 */ /* 0x000fe2000fffe0ff */
[----:B------:R-:W-:Y:S01]  /*3d40*/  SHF.L.U32 R2, R11, 0x1f, RZ ;  /* 0x0000001f0b027819 */ /* 0x000fe200000006ff */
[----:B------:R-:W-:-:S03]  /*3d50*/  UMOV UR4, 0x40 ;  /* 0x0000004000047882 */ /* 0x000fc60000000000 */
[----:B------:R-:W-:Y:S01]  /*3d60*/  UVIRTCOUNT.DEALLOC.SMPOOL 0x80 ;  /* 0x000000800000784c */ /* 0x000fe20000000000 */
[----:B--2---:R-:W-:Y:S02]  /*3d70*/  ULEA UR8, UR8, UR4, 0x18 ;  /* 0x0000000408087291 */ /* 0x004fe4000f8ec0ff */
[----:B------:R-:W-:-:S07]  /*3d80*/  ULEA UR4, UR45, UR41, 0x3 ;  /* 0x000000292d047291 */ /* 0x000fce000f8e18ff */
[----:B------:R2:W-:Y:S02]  /*3d90*/  @P0 STS.U8 [UR8+0x1c], R0 ;  /* 0x00001c00ff000988 */ /* 0x0005e40008000008 */
[----:B------:R-:W4:Y:S02]  /*3da0*/  SYNCS.PHASECHK.TRANS64.TRYWAIT P0, [UR4], R2 ;  /* 0x00000002ff0075a7 */ /* 0x000f240008001104 */
[----:B--2-4-:R-:W-:Y:S05]  /*3db0*/  @!P0 BRA `(.L_x_68) ;  /* 0x0000004000488947 */ /* 0x014fea0003800000 */
.L_x_145:
[----:B------:R-:W-:-:S04]  /*3dc0*/  UIADD3 UR4, UPT, UPT, UR45, 0x1, URZ ;  /* 0x000000012d047890 */ /* 0x000fc8000fffe0ff */
[----:B------:R-:W-:-:S04]  /*3dd0*/  UISETP.NE.AND UP0, UPT, UR4, 0x4, UPT ;  /* 0x000000040400788c */ /* 0x000fc8000bf05270 */
[----:B------:R-:W-:Y:S02]  /*3de0*/  USEL UR6, URZ, 0x1, UP0 ;  /* 0x00000001ff067887 */ /* 0x000fe40008000000 */
[----:B------:R-:W-:-:S04]  /*3df0*/  USEL UR4, UR4, URZ, UP0 ;  /* 0x000000ff04047287 */ /* 0x000fc80008000000 */
[----:B-1----:R-:W-:Y:S01]  /*3e00*/  ULEA UR5, UR4, UR41, 0x3 ;  /* 0x0000002904057291 */ /* 0x002fe2000f8e18ff */
[----:B--2---:R-:W-:-:S04]  /*3e10*/  LOP3.LUT R2, R11, UR6, RZ, 0x3c, !PT ;  /* 0x000000060b027c12 */ /* 0x004fc8000f8e3cff */
[----:B------:R-:W-:-:S04]  /*3e20*/  SHF.L.U32 R3, R2, 0x1f, RZ ;  /* 0x0000001f02037819 */ /* 0x000fc800000006ff */
[----:B------:R-:W1:Y:S02]  /*3e30*/  SYNCS.PHASECHK.TRANS64.TRYWAIT P0, [UR5], R3 ;  /* 0x00000003ff0075a7 */ /* 0x000e640008001105 */
[----:B-1----:R-:W-:Y:S05]  /*3e40*/  @!P0 BRA `(.L_x_69) ;  /* 0x00000040003c8947 */ /* 0x002fea0003800000 */
.L_x_147:
        /* <DEDUP_REMOVED lines=9> */
.L_x_149:
[----:B------:R-:W-:-:S04]  /*3ee0*/  UIADD3 UR4, UPT, UPT, UR4, 0x1, URZ ;  /* 0x0000000104047890 */ /* 0x000fc8000fffe0ff */
[----:B------:R-:W-:-:S04]  /*3ef0*/  UISETP.NE.AND UP0, UPT, UR4, 0x4, UPT ;  /* 0x000000040400788c */ /* 0x000fc8000bf05270 */
[----:B------:R-:W-:Y:S02]  /*3f00*/  USEL UR5, URZ, 0x1, UP0 ;  /* 0x00000001ff057887 */ /* 0x000fe40008000000 */
[----:B------:R-:W-:-:S04]  /*3f10*/  USEL UR4, UR4, URZ, UP0 ;  /* 0x000000ff04047287 */ /* 0x000fc80008000000 */
[----:B------:R-:W-:Y:S01]  /*3f20*/  ULEA UR4, UR4, UR41, 0x3 ;  /* 0x0000002904047291 */ /* 0x000fe2000f8e18ff */
[----:B------:R-:W-:-:S04]  /*3f30*/  LOP3.LUT R2, R2, UR5, RZ, 0x3c, !PT ;  /* 0x0000000502027c12 */ /* 0x000fc8000f8e3cff */
[----:B------:R-:W-:-:S04]  /*3f40*/  SHF.L.U32 R2, R2, 0x1f, RZ ;  /* 0x0000001f02027819 */ /* 0x000fc800000006ff */
[----:B------:R-:W2:Y:S02]  /*3f50*/  SYNCS.PHASECHK.TRANS64.TRYWAIT P0, [UR4], R2 ;  /* 0x00000002ff0075a7 */ /* 0x000ea40008001104 */
[----:B--2---:R-:W-:Y:S05]  /*3f60*/  @!P0 BRA `(.L_x_71) ;  /* 0x0000004000248947 */ /* 0x004fea0003800000 */
.L_x_151:
[----:B------:R-:W-:Y:S01]  /*3f70*/  NOP ;  /* 0x0000000000007918 */ /* 0x000fe20000000000 */
[----:B-1----:R-:W1:Y:S01]  /*3f80*/  LDS R0, [UR8+0x14] ;  /* 0x00001408ff007984 */ /* 0x002e620008000800 */
[----:B------:R-:W-:Y:S01]  /*3f90*/  ULOP3.LUT UR4, UR65, 0xffff, URZ, 0xc0, !UPT ;  /* 0x0000ffff41047892 */ /* 0x000fe2000f8ec0ff */
[----:B------:R-:W-:Y:S01]  /*3fa0*/  UMOV UR5, 0xffff ;  /* 0x0000ffff00057882 */ /* 0x000fe20000000000 */
[----:B------:R-:W-:Y:S02]  /*3fb0*/  UMOV UR6, 0x1 ;  /* 0x0000000100067882 */ /* 0x000fe40000000000 */
[----:B------:R-:W-:-:S04]  /*3fc0*/  USHF.R.U32.HI UR4, URZ, 0x5, UR4 ;  /* 0x00000005ff047899 */ /* 0x000fc80008011604 */
[----:B------:R-:W-:Y:S02]  /*3fd0*/  USHF.L.U32 UR5, UR5, UR4, URZ ;  /* 0x0000000405057299 */ /* 0x000fe400080006ff */
[----:B------:R-:W-:-:S04]  /*3fe0*/  USHF.L.U32 UR4, UR6, UR4, URZ ;  /* 0x0000000406047299 */ /* 0x000fc800080006ff */
[----:B-1----:R-:W-:-:S04]  /*3ff0*/  LOP3.LUT R0, R0, UR5, RZ, 0xc0, !PT ;  /* 0x0000000500007c12 */ /* 0x002fc8000f8ec0ff */
[----:B------:R-:W-:-:S13]  /*4000*/  ISETP.NE.AND P0, PT, R0, UR5, PT ;  /* 0x0000000500007c0c */ /* 0x000fda000bf05270 */
[----:B------:R-:W-:Y:S05]  /*4010*/  @P0 BRA `(.L_x_72) ;  /* 0x0000000000580947 */ /* 0x000fea0003800000 */
[----:B------:R-:W1:Y:S02]  /*4020*/  LDS R0, [UR8+0x18] ;  /* 0x00001808ff007984 */ /* 0x000e640008000800 */
[----:B-1----:R-:W-:-:S04]  /*4030*/  LOP3.LUT R0, R0, UR4, RZ, 0xc0, !PT ;  /* 0x0000000400007c12 */ /* 0x002fc8000f8ec0ff */
[----:B------:R-:W-:-:S13]  /*4040*/  ISETP.NE.AND P0, PT, R0, UR4, PT ;  /* 0x0000000400007c0c */ /* 0x000fda000bf05270 */
[----:B------:R-:W-:Y:S05]  /*4050*/  @P0 BRA `(.L_x_73) ;  /* 0x00000000003c0947 */ /* 0x000fea0003800000 */
[----:B------:R-:W1:Y:S01]  /*4060*/  S2R R2, SR_LANEID ;  /* 0x0000000000027919 */ /* 0x000e620000000000 */
[----:B------:R-:W-:-:S06]  /*4070*/  ULOP3.LUT UR5, URZ, UR5, URZ, 0x33, !UPT ;  /* 0x00000005ff057292 */ /* 0x000fcc000f8e33ff */
[----:B------:R-:W-:-:S04]  /*4080*/  IMAD.U32 R0, RZ, RZ, UR5 ;  /* 0x00000005ff007e24 */ /* 0x000fc8000f8e00ff */
[----:B------:R2:W4:Y:S02]  /*4090*/  REDUX UR7, R0 ;  /* 0x00000000000773c4 */ /* 0x0005240000000000 */
[----:B------:R1:W-:Y:S01]  /*40a0*/  UTCATOMSWS.AND URZ, UR5 ;  /* 0x0000000500ff79e3 */ /* 0x0003e20008000000 */
[----:B--2---:R-:W-:Y:S01]  /*40b0*/  LOP3.LUT R0, RZ, UR4, RZ, 0x33, !PT ;  /* 0x00000004ff007c12 */ /* 0x004fe2000f8e33ff */
[----:B------:R-:W-:Y:S02]  /*40c0*/  VOTEU.ANY UR4, UPT, PT ;  /* 0x0000000000047886 */ /* 0x000fe400038e0100 */
[----:B------:R-:W-:Y:S02]  /*40d0*/  UFLO.U32 UR4, UR4 ;  /* 0x00000004000472bd */ /* 0x000fe400080e0000 */
[----:B------:R-:W2:Y:S04]  /*40e0*/  REDUX UR6, R0 ;  /* 0x00000000000673c4 */ /* 0x000ea80000000000 */
[----:B-1----:R-:W-:-:S02]  /*40f0*/  ISETP.EQ.U32.AND P0, PT, R2, UR4, PT ;  /* 0x0000000402007c0c */ /* 0x002fc4000bf02070 */
[----:B----4-:R-:W-:-:S11]  /*4100*/  MOV R2, UR7 ;  /* 0x0000000700027c02 */ /* 0x010fd60008000f00 */
[----:B------:R1:W-:Y:S01]  /*4110*/  @P0 ATOMS.AND RZ, [UR8+0x14], R2 ;  /* 0x00001402ffff098c */ /* 0x0003e2000a800008 */
[----:B--2---:R-:W-:-:S05]  /*4120*/  IMAD.U32 R0, RZ, RZ, UR6 ;  /* 0x00000006ff007e24 */ /* 0x004fca000f8e00ff */
[----:B------:R1:W-:Y:S01]  /*4130*/  @P0 ATOMS.AND RZ, [UR8+0x18], R0 ;  /* 0x00001800ffff098c */ /* 0x0003e2000a800008 */
[----:B------:R-:W-:Y:S05]  /*4140*/  BRA `(.L_x_74) ;  /* 0x0000000000147947 */ /* 0x000fea0003800000 */
.L_x_73:
[----:B------:R-:W-:Y:S02]  /*4150*/  MOV R2, 0x4170 ;  /* 0x0000417000027802 */ /* 0x000fe40000000f00 */
[----:B---3-5:R-:W-:Y:S05]  /*4160*/  CALL.REL.NOINC `($__internal_0_$__cuda_sm10x_tcgen05_guardrail_trap_col_being_dealloced_not_returned_by_alloc) ;  /* 0x0000004000987944 */ /* 0x028fea0003c00000 */
[----:B------:R-:W-:Y:S05]  /*4170*/  BRA `(.L_x_74) ;  /* 0x0000000000087947 */ /* 0x000fea0003800000 */
.L_x_72:
[----:B------:R-:W-:Y:S02]  /*4180*/  MOV R2, 0x41a0 ;  /* 0x000041a000027802 */ /* 0x000fe40000000f00 */
[----:B---3-5:R-:W-:Y:S05]  /*4190*/  CALL.REL.NOINC `($__internal_2_$__cuda_sm10x_tcgen05_guardrail_trap_unallocated_columns_being_dealloced) ;  /* 0x0000004000a47944 */ /* 0x028fea0003c00000 */
.L_x_74:
[----:B------:R-:W-:Y:S01]  /*41a0*/  NOP ;  /* 0x0000000000007918 */ /* 0x000fe20000000000 */
[----:B------:R-:W-:Y:S05]  /*41b0*/  EXIT ;  /* 0x000000000000794d */ /* 0x000fea0003800000 */
.L_x_56:
[----:B------:R-:W-:-:S09]  /*41c0*/  UISETP.NE.OR UP0, UPT, UR18, 0x3, !UP3 ;  /* 0x000000031200788c */ /* 0x000fd2000df05670 */
[----:B------:R-:W-:Y:S05]  /*41d0*/  BRA.U UP0, `(.L_x_75) ;  /* 0x0000001100247547 */ /* 0x000fea000b800000 */
[----:B------:R-:W2:Y:S01]  /*41e0*/  LDCU.64 UR4, c[0x0][0x888] ;  /* 0x00011100ff0477ac */ /* 0x000ea20008000a00 */
[----:B------:R-:W3:Y:S01]  /*41f0*/  LDC.64 R12, c[0x0][0x348] ;  /* 0x0000d200ff0c7b82 */ /* 0x000ee20000000a00 */
[----:B------:R-:W-:Y:S02]  /*4200*/  HFMA2 R9, -RZ, RZ, 0, 0 ;  /* 0x00000000ff097431 */ /* 0x000fe400000001ff */
[----:B------:R-:W-:Y:S01]  /*4210*/  IMAD.MOV.U32 R11, RZ, RZ, 0x1 ;  /* 0x00000001ff0b7424 */ /* 0x000fe200078e00ff */
[----:B------:R-:W4:Y:S01]  /*4220*/  LDCU UR37, c[0x0][0x370] ;  /* 0x00006e00ff2577ac */ /* 0x000f220008000800 */
[----:B------:R-:W-:Y:S01]  /*4230*/  IMAD.MOV.U32 R10, RZ, RZ, RZ ;  /* 0x000000ffff0a7224 */ /* 0x000fe200078e00ff */
[----:B------:R-:W-:Y:S01]  /*4240*/  MOV R3, 0x1000 ;  /* 0x0000100000037802 */ /* 0x000fe20000000f00 */
[----:B------:R-:W4:Y:S01]  /*4250*/  LDCU.128 UR32, c[0x0][0xb10] ;  /* 0x00016200ff2077ac */ /* 0x000f220008000c00 */
[----:B------:R-:W1:Y:S01]  /*4260*/  LDCU UR29, c[0x0][0x374] ;  /* 0x00006e80ff1d77ac */ /* 0x000e620008000800 */
[----:B------:R-:W1:Y:S01]  /*4270*/  LDCU.64 UR30, c[0x0][0x890] ;  /* 0x00011200ff1e77ac */ /* 0x000e620008000a00 */
[----:B--2---:R-:W-:Y:S01]  /*4280*/  UISETP.NE.U32.AND UP0, UPT, UR4, URZ, UPT ;  /* 0x000000ff0400728c */ /* 0x004fe2000bf05070 */
[----:B------:R-:W2:Y:S01]  /*4290*/  LDCU UR15, c[0x0][0xb0c] ;  /* 0x00016180ff0f77ac */ /* 0x000ea20008000800 */
[----:B------:R-:W3:Y:S01]  /*42a0*/  LDCU UR41, c[0x0][0xb20] ;  /* 0x00016400ff2977ac */ /* 0x000ee20008000800 */
[----:B------:R-:W3:Y:S01]  /*42b0*/  LDCU UR4, c[0x0][0xb30] ;  /* 0x00016600ff0477ac */ /* 0x000ee20008000800 */
[----:B----4-:R-:W-:-:S02]  /*42c0*/  UIMAD.WIDE.U32 UR6, UR37, UR32, URZ ;  /* 0x00000020250672a5 */ /* 0x010fc4000f8e00ff */
[----:B-1----:R-:W-:Y:S02]  /*42d0*/  UIMAD.WIDE.U32 UR8, UR29, UR35, URZ ;  /* 0x000000231d0872a5 */ /* 0x002fe4000f8e00ff */
[----:B------:R-:W-:Y:S02]  /*42e0*/  USEL UR40, URZ, 0x1, UP5 ;  /* 0x00000001ff287887 */ /* 0x000fe4000a800000 */
[----:B------:R-:W-:Y:S02]  /*42f0*/  UISETP.NE.U32.AND UP6, UPT, UR30, URZ, UPT ;  /* 0x000000ff1e00728c */ /* 0x000fe4000bfc5070 */
[----:B------:R-:W-:Y:S01]  /*4300*/  UISETP.NE.AND.EX UP5, UPT, UR5, URZ, UPT, UP0 ;  /* 0x000000ff0500728c */ /* 0x000fe2000bfa5300 */
[----:B------:R-:W-:Y:S01]  /*4310*/  UMOV UR24, 0x400 ;  /* 0x0000040000187882 */ /* 0x000fe20000000000 */
[----:B------:R-:W-:Y:S01]  /*4320*/  UISETP.NE.AND UP0, UPT, UR42, 0x1, UPT ;  /* 0x000000012a00788c */ /* 0x000fe2000bf05270 */
[----:B------:R-:W-:Y:S01]  /*4330*/  UMOV UR6, UR7 ;  /* 0x0000000700067c82 */ /* 0x000fe20008000000 */
[----:B------:R-:W-:Y:S01]  /*4340*/  UMOV UR38, UR9 ;  /* 0x0000000900267c82 */ /* 0x000fe20008000000 */
[----:B--2---:R-:W-:Y:S01]  /*4350*/  UISETP.NE.AND UP0, UPT, UR15, 0x1, UPT ;  /* 0x000000010f00788c */ /* 0x004fe2000bf05270 */
[----:B------:R-:W-:Y:S01]  /*4360*/  UMOV UR25, URZ ;  /* 0x000000ff00197c82 */ /* 0x000fe20008000000 */
[----:B------:R-:W-:-:S02]  /*4370*/  UPLOP3.LUT UP4, UPT, UPT, UPT, UPT, 0x40, 0x4 ;  /* 0x000000000004789c */ /* 0x000fc40003f8e870 */
[----:B------:R-:W-:Y:S01]  /*4380*/  UISETP.GE.AND UP2, UPT, UR42, 0x1, UPT ;  /* 0x000000012a00788c */ /* 0x000fe2000bf46270 */
[----:B------:R-:W1:Y:S01]  /*4390*/  LDCU.64 UR16, c[0x0][0xb28] ;  /* 0x00016500ff1077ac */ /* 0x000e620008000a00 */
[----:B------:R-:W-:Y:S02]  /*43a0*/  ULEA UR24, UR54, UR24, 0x18 ;  /* 0x0000001836187291 */ /* 0x000fe4000f8ec0ff */
[----:B------:R-:W-:Y:S02]  /*43b0*/  UISETP.NE.AND.EX UP6, UPT, UR31, URZ, UPT, UP6 ;  /* 0x000000ff1f00728c */ /* 0x000fe4000bfc5360 */
[----:B------:R-:W-:Y:S02]  /*43c0*/  USHF.R.U32.HI UR39, URZ, UR33, UR6 ;  /* 0x00000021ff277299 */ /* 0x000fe40008011606 */
[----:B---3--:R-:W-:Y:S02]  /*43d0*/  USHF.R.U32.HI UR38, URZ, UR41, UR38 ;  /* 0x00000029ff267299 */ /* 0x008fe40008011626 */
[----:B------:R-:W-:-:S02]  /*43e0*/  UISETP.NE.AND UP0, UPT, UR34, 0x1, UPT ;  /* 0x000000012200788c */ /* 0x000fc4000bf05270 */
[----:B------:R-:W-:-:S11]  /*43f0*/  UISETP.NE.AND UP3, UPT, UR4, 0x1, UPT ;  /* 0x000000010400788c */ /* 0x000fd6000bf65270 */
.L_x_84:
[C---:B------:R-:W-:Y:S02]  /*4400*/  LEA R8, R10.reuse, UR24, 0x3 ;  /* 0x000000180a087c11 */ /* 0x040fe4000f8e18ff */
[----:B------:R-:W-:Y:S02]  /*4410*/  SHF.L.U32 R0, R9, 0x1f, RZ ;  /* 0x0000001f09007819 */ /* 0x000fe400000006ff */
[----:B------:R-:W-:Y:S02]  /*4420*/  LEA R4, R10, UR24, 0x4 ;  /* 0x000000180a047c11 */ /* 0x000fe4000f8e20ff */
[----:B--2---:R-:W2:Y:S02]  /*4430*/  SYNCS.PHASECHK.TRANS64.TRYWAIT P0, [R8+URZ+0x90], R0 ;  /* 0x00009000080075a7 */ /* 0x004ea400080011ff */
[----:B--2---:R-:W-:Y:S05]  /*4440*/  @!P0 BRA `(.L_x_76) ;  /* 0x0000003c00048947 */ /* 0x004fea0003800000 */
.L_x_152:
[----:B------:R-:W3:Y:S01]  /*4450*/  LDS.128 R4, [R4+0x120] ;  /* 0x0001200004047984 */ /* 0x000ee20000000c00 */
[----:B------:R-:W-:Y:S01]  /*4460*/  UISETP.GE.AND UP0, UPT, UR42, 0x1, UPT ;  /* 0x000000012a00788c */ /* 0x000fe2000bf06270 */
[----:B------:R-:W-:Y:S01]  /*4470*/  @!PT LDS RZ, [RZ] ;  /* 0x00000000fffff984 */ /* 0x000fe20000000800 */
[----:B------:R-:W-:Y:S01]  /*4480*/  @!PT LDS RZ, [RZ] ;  /* 0x00000000fffff984 */ /* 0x000fe20000000800 */
[----:B------:R-:W-:Y:S01]  /*4490*/  @!PT LDS RZ, [RZ] ;  /* 0x00000000fffff984 */ /* 0x000fe20000000800 */
[----:B------:R-:W-:Y:S01]  /*44a0*/  @!PT LDS RZ, [RZ] ;  /* 0x00000000fffff984 */ /* 0x000fe20000000800 */
[----:B------:R4:W-:Y:S06]  /*44b0*/  MEMBAR.ALL.CTA ;  /* 0x0000000000007992 */ /* 0x0009ec0000008000 */
[----:B----4-:R-:W4:Y:S01]  /*44c0*/  FENCE.VIEW.ASYNC.S ;  /* 0x00000000000073c6 */ /* 0x010f220000000000 */
[----:B---3--:R-:W-:Y:S11]  /*44d0*/  LOP3.LUT P0, RZ, R6, 0x1, RZ, 0xc0, !PT ;  /* 0x0000000106ff7812 */ /* 0x008ff6000780c0ff */
[----:B------:R-:W-:Y:S02]  /*44e0*/  @!UPT UIADD3 URZ, UPT, UPT, URZ, URZ, URZ ;  /* 0x000000fffffff290 */ /* 0x000fe4000fffe0ff */
[----:B----4-:R-:W-:Y:S01]  /*44f0*/  VOTEU.ANY UP2, P0 ;  /* 0x0000000000ff7886 */ /* 0x010fe20000040100 */
[----:B------:R-:W-:Y:S11]  /*4500*/  PLOP3.LUT P0, PT, PT, PT, UP2, 0x80, 0x8 ;  /* 0x000000000008781c */ /* 0x000ff60003f0f028 */
[----:B------:R-:W-:Y:S02]  /*4510*/  @!UPT UIADD3 URZ, UPT, UPT, URZ, URZ, URZ ;  /* 0x000000fffffff290 */ /* 0x000fe4000fffe0ff */
[----:B--2---:R-:W-:Y:S02]  /*4520*/  @P0 SHF.R.U32.HI R0, RZ, 0x10, R5 ;  /* 0x00000010ff000819 */ /* 0x004fe40000011605 */
[----:B------:R-:W-:Y:S02]  /*4530*/  @P0 MOV R2, R4 ;  /* 0x0000000400020202 */ /* 0x000fe40000000f00 */
[----:B------:R-:W-:Y:S01]  /*4540*/  @P0 R2UR UR4, R0 ;  /* 0x00000000000402ca */ /* 0x000fe200000e0000 */
[----:B------:R-:W-:Y:S01]  /*4550*/  VIADD R0, R8, 0xa0 ;  /* 0x000000a008007836 */ /* 0x000fe20000000000 */
[----:B------:R-:W-:Y:S02]  /*4560*/  @P0 LOP3.LUT R4, R5, 0xffff, RZ, 0xc0, !PT ;  /* 0x0000ffff05040812 */ /* 0x000fe400078ec0ff */
[----:B------:R-:W-:Y:S02]  /*4570*/  @P0 R2UR UR6, R2 ;  /* 0x00000000020602ca */ /* 0x000fe400000e0000 */
[----:B------:R-:W-:Y:S02]  /*4580*/  PRMT R0, RZ, 0x654, R0 ;  /* 0x00000654ff007816 */ /* 0x000fe40000000000 */
[----:B------:R-:W-:Y:S02]  /*4590*/  @P0 R2UR UR5, R4 ;  /* 0x00000000040502ca */ /* 0x000fe400000e0000 */
[----:B------:R2:W-:Y:S03]  /*45a0*/  SYNCS.ARRIVE.TRANS64.RED.A1T0 RZ, [R0+URZ], RZ ;  /* 0x000000ff00ff79a7 */ /* 0x0005e600081004ff */
[----:B------:R-:W-:Y:S04]  /*45b0*/  @UP2 UMOV UR28, UR4 ;  /* 0x00000004001c2c82 */ /* 0x000fe80008000000 */
[----:B------:R-:W-:Y:S04]  /*45c0*/  @UP2 UMOV UR14, UR6 ;  /* 0x00000006000e2c82 */ /* 0x000fe80008000000 */
[----:B------:R-:W-:Y:S01]  /*45d0*/  @UP2 UMOV UR13, UR5 ;  /* 0x00000005000d2c82 */ /* 0x000fe20008000000 */
[----:B------:R-:W-:Y:S05]  /*45e0*/  BRA.U !UP0, `(.L_x_77) ;  /* 0x0000000108c07547 */ /* 0x000fea000b800000 */
[----:B------:R-:W-:Y:S02]  /*45f0*/  UIMAD.WIDE.U32 UR8, UR13, UR35, URZ ;  /* 0x000000230d0872a5 */ /* 0x000fe4000f8e00ff */
[----:B------:R-:W-:Y:S02]  /*4600*/  UP2UR UR12, UPR, URZ, 0x4 ;  /* 0x00000004ff0c7883 */ /* 0x000fe40008000000 */
[----:B------:R-:W-:Y:S02]  /*4610*/  UISETP.NE.AND UP2, UPT, UR34, 0x1, UPT ;  /* 0x000000012200788c */ /* 0x000fe4000bf45270 */
[----:B------:R-:W-:Y:S02]  /*4620*/  UIMAD.WIDE.U32 UR10, UR14, UR32, URZ ;  /* 0x000000200e0a72a5 */ /* 0x000fe4000f8e00ff */
[----:B------:R-:W-:Y:S02]  /*4630*/  USEL UR4, UR29, UR38, !UP2 ;  /* 0x000000261d047287 */ /* 0x000fe4000d000000 */
[----:B------:R-:W-:Y:S02]  /*4640*/  UISETP.NE.AND UP0, UPT, UR15, 0x1, UPT ;  /* 0x000000010f00788c */ /* 0x000fe4000bf05270 */
[----:B------:R-:W-:Y:S02]  /*4650*/  UP2UR UR22, UPR, URZ, 0x2 ;  /* 0x00000002ff167883 */ /* 0x000fe40008000000 */
[----:B------:R-:W-:Y:S02]  /*4660*/  UISETP.NE.AND UP1, UPT, UR42, 0x1, UPT ;  /* 0x000000012a00788c */ /* 0x000fe4000bf25270 */
[----:B-1----:R-:W-:Y:S02]  /*4670*/  UIMAD.WIDE.U32 UR18, UR4, UR16, URZ ;  /* 0x00000010041272a5 */ /* 0x002fe4000f8e00ff */
[----:B------:R-:W-:Y:S01]  /*4680*/  USEL UR7, UR37, UR39, !UP0 ;  /* 0x0000002725077287 */ /* 0x000fe2000c000000 */
[----:B------:R-:W-:Y:S02]  /*4690*/  UMOV UR5, UR9 ;  /* 0x0000000900057c82 */ /* 0x000fe40008000000 */
[----:B------:R-:W-:Y:S02]  /*46a0*/  USHF.R.U32.HI UR6, URZ, UR41, UR5 ;  /* 0x00000029ff067299 */ /* 0x000fe40008011605 */
[----:B------:R-:W-:Y:S02]  /*46b0*/  UIMAD.WIDE.U32 UR20, UR7, UR16, URZ ;  /* 0x00000010071472a5 */ /* 0x000fe4000f8e00ff */
[----:B------:R-:W-:Y:S02]  /*46c0*/  USEL UR6, UR13, UR6, !UP2 ;  /* 0x000000060d067287 */ /* 0x000fe4000d000000 */
[----:B------:R-:W-:Y:S01]  /*46d0*/  UISETP.NE.AND UP2, UPT, UR12, URZ, UPT ;  /* 0x000000ff0c00728c */ /* 0x000fe2000bf45270 */
[----:B------:R-:W-:Y:S01]  /*46e0*/  UMOV UR5, UR11 ;  /* 0x0000000b00057c82 */ /* 0x000fe20008000000 */
[----:B------:R-:W-:Y:S02]  /*46f0*/  UIMAD.WIDE.U32 UR10, UR6, UR16, URZ ;  /* 0x00000010060a72a5 */ /* 0x000fe4000f8e00ff */
[----:B------:R-:W-:Y:S03]  /*4700*/  USHF.R.U32.HI UR8, URZ, UR33, UR5 ;  /* 0x00000021ff087299 */ /* 0x000fe60008011605 */
[----:B------:R-:W-:Y:S02]  /*4710*/  UMOV UR5, UR19 ;  /* 0x0000001300057c82 */ /* 0x000fe40008000000 */
[----:B------:R-:W-:Y:S03]  /*4720*/  @UP1 USHF.R.U32.HI UR4, URZ, UR17, UR5 ;  /* 0x00000011ff041299 */ /* 0x000fe60008011605 */
[----:B------:R-:W-:Y:S01]  /*4730*/  UMOV UR5, UR21 ;  /* 0x0000001500057c82 */ /* 0x000fe20008000000 */
[----:B------:R-:W-:Y:S02]  /*4740*/  UIMAD UR4, UR42, UR4, URZ ;  /* 0x000000042a0472a4 */ /* 0x000fe4000f8e02ff */
[----:B------:R-:W-:Y:S02]  /*4750*/  @UP1 USHF.R.U32.HI UR7, URZ, UR17, UR5 ;  /* 0x00000011ff071299 */ /* 0x000fe40008011605 */
[----:B------:R-:W-:Y:S02]  /*4760*/  USEL UR5, UR14, UR8, !UP0 ;  /* 0x000000080e057287 */ /* 0x000fe4000c000000 */
[----:B------:R-:W-:Y:S02]  /*4770*/  UIMAD UR8, UR42, UR7, URZ ;  /* 0x000000072a0872a4 */ /* 0x000fe4000f8e02ff */
[----:B------:R-:W-:Y:S03]  /*4780*/  UISETP.GE.AND UP0, UPT, UR6, UR4, UPT ;  /* 0x000000040600728c */ /* 0x000fe6000bf06270 */
[----:B------:R-:W-:Y:S01]  /*4790*/  UMOV UR4, UR11 ;  /* 0x0000000b00047c82 */ /* 0x000fe20008000000 */
[----:B------:R-:W-:Y:S02]  /*47a0*/  UISETP.GE.OR UP0, UPT, UR5, UR8, UP0 ;  /* 0x000000080500728c */ /* 0x000fe40008706670 */
[----:B------:R-:W-:Y:S02]  /*47b0*/  USHF.R.U32.HI UR4, URZ, UR17, UR4 ;  /* 0x00000011ff047299 */ /* 0x000fe40008011604 */
[----:B------:R-:W-:Y:S02]  /*47c0*/  UIMAD.WIDE.U32 UR8, UR5, UR16, URZ ;  /* 0x00000010050872a5 */ /* 0x000fe4000f8e00ff */
[----:B------:R-:W-:Y:S04]  /*47d0*/  USEL UR10, UR6, UR4, !UP1 ;  /* 0x00000004060a7287 */ /* 0x000fe8000c800000 */
[----:B------:R-:W-:Y:S01]  /*47e0*/  UIADD3 UR11, UPT, UPT, -UR10, URZ, URZ ;  /* 0x000000ff0a0b7290 */ /* 0x000fe2000fffe1ff */
[----:B------:R-:W-:Y:S02]  /*47f0*/  @!UP0 UMOV UR4, UR9 ;  /* 0x0000000900048c82 */ /* 0x000fe40008000000 */
[----:B------:R-:W-:Y:S02]  /*4800*/  @!UP0 USHF.R.U32.HI UR4, URZ, UR17, UR4 ;  /* 0x00000011ff048299 */ /* 0x000fe40008011604 */
[----:B------:R-:W-:Y:S02]  /*4810*/  UIMAD UR8, UR42, UR11, UR6 ;  /* 0x0000000b2a0872a4 */ /* 0x000fe4000f8e0206 */
[----:B------:R-:W-:Y:S02]  /*4820*/  @!UP0 USEL UR4, UR5, UR4, !UP1 ;  /* 0x0000000405048287 */ /* 0x000fe4000c800000 */
[----:B------:R-:W-:Y:S02]  /*4830*/  UISETP.NE.AND UP1, UPT, UR22, URZ, UPT ;  /* 0x000000ff1600728c */ /* 0x000fe4000bf25270 */
[----:B------:R-:W-:Y:S02]  /*4840*/  @!UP0 UIMAD UR8, UR7, UR8, UR4 ;  /* 0x00000008070882a4 */ /* 0x000fe4000f8e0204 */
[----:B------:R-:W-:Y:S02]  /*4850*/  @!UP0 UIADD3 UR9, UPT, UPT, UR10, -UR4, URZ ;  /* 0x800000040a098290 */ /* 0x000fe4000fffe0ff */
[----:B------:R-:W-:Y:S02]  /*4860*/  UIADD3 UR4, UPT, UPT, -UR5, URZ, URZ ;  /* 0x000000ff05047290 */ /* 0x000fe4000fffe1ff */
[----:B------:R-:W-:Y:S02]  /*4870*/  UIADD3 UR7, UPT, UPT, -UR6, URZ, URZ ;  /* 0x000000ff06077290 */ /* 0x000fe4000fffe1ff */
[----:B------:R-:W-:Y:S02]  /*4880*/  @!UP0 UIMAD UR6, UR9, UR42, UR5 ;  /* 0x0000002a090682a4 */ /* 0x000fe4000f8e0205 */
[----:B------:R-:W-:Y:S02]  /*4890*/  UIMAD UR14, UR15, UR4, UR14 ;  /* 0x000000040f0e72a4 */ /* 0x000fe4000f8e020e */
[----:B------:R-:W-:Y:S01]  /*48a0*/  UIMAD UR13, UR34, UR7, UR13 ;  /* 0x00000007220d72a4 */ /* 0x000fe2000f8e020d */
[----:B------:R-:W-:Y:S02]  /*48b0*/  @!UP0 UMOV UR5, UR8 ;  /* 0x0000000800058c82 */ /* 0x000fe40008000000 */
[----:B------:R-:W-:Y:S02]  /*48c0*/  UIMAD UR14, UR5, UR15, UR14 ;  /* 0x0000000f050e72a4 */ /* 0x000fe4000f8e020e */
[----:B------:R-:W-:Y:S11]  /*48d0*/  UIMAD UR13, UR6, UR34, UR13 ;  /* 0x00000022060d72a4 */ /* 0x000ff6000f8e020d */
[----:B------:R-:W-:Y:S01]  /*48e0*/  @!UPT UIADD3 URZ, UPT, UPT, URZ, URZ, URZ ;  /* 0x000000fffffff290 */ /* 0x000fe2000fffe0ff */
.L_x_77:
[----:B------:R-:W3:Y:S01]  /*48f0*/  @!UP3 LDCU.128 UR20, c[0x0][0xb10] ;  /* 0x00016200ff14b7ac */ /* 0x000ee20008000c00 */
[----:B------:R-:W-:Y:S04]  /*4900*/  ISETP.NE.U32.AND P0, PT, RZ, UR30, PT ;  /* 0x0000001eff007c0c */ /* 0x000fe8000bf05070 */
[----:B------:R-:W-:Y:S01]  /*4910*/  ISETP.NE.AND.EX P0, PT, RZ, UR31, PT, P0 ;  /* 0x0000001fff007c0c */ /* 0x000fe2000bf05300 */
[----:B------:R-:W4:Y:S01]  /*4920*/  @!UP3 LDCU UR5, c[0x0][0xb0c] ;  /* 0x00016180ff05b7ac */ /* 0x000f220008000800 */
[----:B------:R-:W-:Y:S02]  /*4930*/  USHF.L.U32 UR11, UR26, 0x6, URZ ;  /* 0x000000061a0b7899 */ /* 0x000fe400080006ff */
[----:B------:R-:W-:Y:S02]  /*4940*/  USHF.L.U32 UR10, UR27, 0x6, URZ ;  /* 0x000000061b0a7899 */ /* 0x000fe400080006ff */
[----:B---3--:R-:W-:Y:S07]  /*4950*/  UIMAD.WIDE.U32 UR6, UR14, UR20, URZ ;  /* 0x000000140e0672a5 */ /* 0x008fee000f8e00ff */
[----:B------:R-:W-:Y:S01]  /*4960*/  @!UP3 UMOV UR4, UR7 ;  /* 0x000000070004bc82 */ /* 0x000fe20008000000 */
[----:B----4-:R-:W-:Y:S02]  /*4970*/  @!UP3 UISETP.NE.AND UP0, UPT, UR5, 0x1, UPT ;  /* 0x000000010500b88c */ /* 0x010fe4000bf05270 */
[----:B------:R-:W-:Y:S02]  /*4980*/  @!UP3 USHF.R.U32.HI UR4, URZ, UR21, UR4 ;  /* 0x00000015ff04b299 */ /* 0x000fe40008011604 */
[----:B------:R-:W-:Y:S02]  /*4990*/  UIMAD.WIDE.U32 UR6, UR13, UR23, URZ ;  /* 0x000000170d0672a5 */ /* 0x000fe4000f8e00ff */
[----:B------:R-:W-:Y:S02]  /*49a0*/  @!UP3 USEL UR8, UR14, UR4, !UP0 ;  /* 0x000000040e08b287 */ /* 0x000fe4000c000000 */
[----:B------:R-:W-:Y:S03]  /*49b0*/  @!UP3 UISETP.NE.AND UP0, UPT, UR22, 0x1, UPT ;  /* 0x000000011600b88c */ /* 0x000fe6000bf05270 */
[----:B------:R-:W-:Y:S02]  /*49c0*/  @!UP3 UMOV UR6, UR7 ;  /* 0x000000070006bc82 */ /* 0x000fe40008000000 */
[----:B------:R-:W3:Y:S02]  /*49d0*/  @!UP3 LDCU UR4, c[0x0][0xb20] ;  /* 0x00016400ff04b7ac */ /* 0x000ee40008000800 */
[----:B---3--:R-:W-:Y:S04]  /*49e0*/  @!UP3 USHF.R.U32.HI UR6, URZ, UR4, UR6 ;  /* 0x00000004ff06b299 */ /* 0x008fe80008011606 */
[----:B------:R-:W-:Y:S04]  /*49f0*/  @!UP3 USEL UR6, UR13, UR6, !UP0 ;  /* 0x000000060d06b287 */ /* 0x000fe8000c000000 */
[----:B------:R-:W-:Y:S02]  /*4a00*/  @!UP3 UIADD3 UR4, UPT, UPT, -UR8, UR6, URZ ;  /* 0x000000060804b290 */ /* 0x000fe4000fffe1ff */
[----:B------:R-:W-:Y:S02]  /*4a10*/  @!UP3 UIADD3 UR6, UPT, UPT, UR8, -UR6, URZ ;  /* 0x800000060806b290 */ /* 0x000fe4000fffe0ff */
[----:B------:R-:W-:Y:S02]  /*4a20*/  @!UP3 UIMAD UR14, UR4, UR5, UR14 ;  /* 0x00000005040eb2a4 */ /* 0x000fe4000f8e020e */
[----:B------:R-:W-:Y:S01]  /*4a30*/  @!UP3 UIMAD UR13, UR6, UR22, UR13 ;  /* 0x00000016060db2a4 */ /* 0x000fe2000f8e020d */
[----:B------:R-:W-:Y:S11]  /*4a40*/  BRA.U UP4, `(.L_x_78) ;  /* 0x0000000104107547 */ /* 0x000ff6000b800000 */
[----:B------:R-:W-:Y:S04]  /*4a50*/  MOV R2, UR40 ;  /* 0x0000002800027c02 */ /* 0x000fe80008000f00 */
[----:B------:R-:W-:Y:S04]  /*4a60*/  SHF.L.U32 R2, R2, 0x1f, RZ ;  /* 0x0000001f02027819 */ /* 0x000fe800000006ff */
[----:B------:R-:W3:Y:S02]  /*4a70*/  SYNCS.PHASECHK.TRANS64.TRYWAIT P1, [UR24+0x88], R2 ;  /* 0x00008802ff0075a7 */ /* 0x000ee40008021118 */
[----:B---3--:R-:W-:Y:S05]  /*4a80*/  @!P1 BRA `(.L_x_79) ;  /* 0x0000003400889947 */ /* 0x008fea0003800000 */
.L_x_78:
[----:B------:R-:W-:Y:S05]  /*4a90*/  BRA.U !UP6, `(.L_x_80) ;  /* 0x000000010e387547 */ /* 0x000fea000b800000 */
[----:B------:R-:W-:Y:S01]  /*4aa0*/  UPLOP3.LUT UP1, UPT, UPT, UPT, UP5, 0x80, 0x8 ;  /* 0x000000000008789c */ /* 0x000fe20003f2f050 */
[----:B--2---:R-:W-:Y:S01]  /*4ab0*/  HFMA2 R0, -RZ, RZ, 0, 5.9604644775390625e-08 ;  /* 0x00000001ff007431 */ /* 0x004fe200000001ff */
[----:B------:R-:W2:Y:S01]  /*4ac0*/  LDCU.64 UR8, c[0x0][0x358] ;  /* 0x00006b00ff0877ac */ /* 0x000ea20008000a00 */
[----:B------:R-:W-:Y:S03]  /*4ad0*/  IMAD.MOV.U32 R45, RZ, RZ, 0x1 ;  /* 0x00000001ff2d7424 */ /* 0x000fe600078e00ff */
[----:B------:R-:W-:Y:S05]  /*4ae0*/  PLOP3.LUT P1, PT, PT, PT, UP1, 0x80, 0x8 ;  /* 0x000000000008781c */ /* 0x000fea0003f2f018 */
[----:B------:R-:W3:Y:S01]  /*4af0*/  @UP1 LDCU.64 UR4, c[0x0][0x888] ;  /* 0x00011100ff0417ac */ /* 0x000ee20008000a00 */
[----:B------:R-:W-:Y:S07]  /*4b00*/  @UP1 UIMAD UR6, UR36, UR30, URZ ;  /* 0x0000001e240612a4 */ /* 0x000fee000f8e02ff */
[----:B------:R-:W-:Y:S01]  /*4b10*/  @!P1 PRMT R45, R0, 0x7610, R45 ;  /* 0x00007610002d9816 */ /* 0x000fe2000000002d */
[----:B---3--:R-:W-:Y:S06]  /*4b20*/  @UP1 UIMAD.WIDE UR4, UR6, 0x4, UR4 ;  /* 0x00000004060418a5 */ /* 0x008fec000f8e0204 */
[----:B-----5:R-:W-:Y:S01]  /*4b30*/  IMAD.U32 R26, RZ, RZ, UR4 ;  /* 0x00000004ff1a7e24 */ /* 0x020fe2000f8e00ff */
[----:B------:R-:W-:Y:S04]  /*4b40*/  MOV R27, UR5 ;  /* 0x00000005001b7c02 */ /* 0x000fe80008000f00 */
[----:B------:R-:W3:Y:S01]  /*4b50*/  @!UP1 LDCU UR4, c[0x0][0x880] ;  /* 0x00011000ff0497ac */ /* 0x000ee20008000800 */
[----:B--2---:R4:W5:Y:S02]  /*4b60*/  @P1 LDG.E R26, desc[UR8][R26.64] ;  /* 0x000000081a1a1981 */ /* 0x004964000c1e1900 */
[----:B---34-:R-:W-:Y:S07]  /*4b70*/  @!P1 IMAD.U32 R26, RZ, RZ, UR4 ;  /* 0x00000004ff1a9e24 */ /* 0x018fee000f8e00ff */
.L_x_80:
[----:B-----5:R-:W-:Y:S01]  /*4b80*/  @!P0 FSETP.EQ.AND P2, PT, R26, RZ, PT ;  /* 0x000000ff1a00820b */ /* 0x020fe20003f42000 */
[----:B------:R-:W-:Y:S01]  /*4b90*/  @!UPT UIADD3 URZ, UPT, UPT, URZ, URZ, URZ ;  /* 0x000000fffffff290 */ /* 0x000fe2000fffe0ff */
[----:B------:R-:W-:Y:S11]  /*4ba0*/  @!P0 BRA `(.L_x_81) ;  /* 0x0000000000148947 */ /* 0x000ff60003800000 */
[----:B------:R-:W-:Y:S02]  /*4bb0*/  LOP3.LUT P0, RZ, R45, 0xff, RZ, 0xc0, !PT ;  /* 0x000000ff2dff7812 */ /* 0x000fe4000780c0ff */
[----:B------:R-:W-:Y:S04]  /*4bc0*/  PLOP3.LUT P2, PT, PT, PT, UP1, 0x80, 0x8 ;  /* 0x000000000008781c */ /* 0x000fe80003f4f018 */
[----:B------:R-:W-:Y:S07]  /*4bd0*/  PLOP3.LUT P2, PT, P2, PT, PT, 0x8, 0x80 ;  /* 0x000000000080781c */ /* 0x000fee000174e170 */
[----:B------:R-:W-:Y:S11]  /*4be0*/  @P0 FSETP.EQ.AND P2, PT, R26, RZ, PT ;  /* 0x000000ff1a00020b */ /* 0x000ff60003f42000 */
[----:B------:R-:W-:Y:S02]  /*4bf0*/  @!UPT UIADD3 URZ, UPT, UPT, URZ, URZ, URZ ;  /* 0x000000fffffff290 */ /* 0x000fe4000fffe0ff */
.L_x_81:
[----:B------:R-:W-:Y:S01]  /*4c00*/  ULEA UR4, UR25, UR24, 0x3 ;  /* 0x0000001819047291 */ /* 0x000fe2000f8e18ff */
[----:B--2---:R-:W-:Y:S02]  /*4c10*/  SHF.L.U32 R2, R11, 0x1f, RZ ;  /* 0x0000001f0b027819 */ /* 0x004fe400000006ff */
[----:B------:R-:W-:Y:S04]  /*4c20*/  ELECT P1, URZ, PT ;  /* 0x0000000000ff782f */ /* 0x000fe80003820000 */
[----:B------:R-:W-:Y:S02]  /*4c30*/  PLOP3.LUT P1, PT, P2, P1, PT, 0xf2, 0x2f ;  /* 0x00000000002f781c */ /* 0x000fe40001723e72 */
[----:B------:R-:W2:Y:S02]  /*4c40*/  SYNCS.PHASECHK.TRANS64.TRYWAIT P0, [UR4+0x68], R2 ;  /* 0x00006802ff0075a7 */ /* 0x000ea40008001104 */
[----:B--2---:R-:W-:Y:S09]  /*4c50*/  @!P0 BRA `(.L_x_82) ;  /* 0x00000034002c8947 */ /* 0x004ff20003800000 */
.L_x_155:
[----:B------:R-:W-:Y:S01]  /*4c60*/  VOTEU.ALL UP0, P1 ;  /* 0x0000000000ff7886 */ /* 0x000fe20000800000 */
[----:B--2---:R-:W-:Y:S01]  /*4c70*/  @!P1 IADD3 R2, P0, PT, R12, 0x580, RZ ;  /* 0x000005800c029810 */ /* 0x004fe20007f1e0ff */
[----:B------:R-:W-:Y:S01]  /*4c80*/  UIADD3 UR9, UPT, UPT, UR4, 0x50, URZ ;  /* 0x0000005004097890 */ /* 0x000fe2000fffe0ff */
[----:B------:R-:W-:Y:S01]  /*4c90*/  VIADD R10, R10, 0x1 ;  /* 0x000000010a0a7836 */ /* 0x000fe20000000000 */
[----:B------:R-:W-:Y:S01]  /*4ca0*/  UMOV UR22, 0x0 ;  /* 0x0000000000167882 */ /* 0x000fe20000000000 */
[----:B------:R-:W-:Y:S01]  /*4cb0*/  @!UP0 ULEA UR5, UR25, UR24, 0xc ;  /* 0x0000001819058291 */ /* 0x000fe2000f8e60ff */
[----:B------:R-:W-:Y:S01]  /*4cc0*/  @!P1 IMAD.X R0, RZ, RZ, R13, P0 ;  /* 0x000000ffff009224 */ /* 0x000fe200000e060d */
[----:B------:R-:W-:Y:S01]  /*4cd0*/  @!P1 R2UR UR7, R2 ;  /* 0x00000000020792ca */ /* 0x000fe200000e0000 */
[----:B------:R-:W-:Y:S01]  /*4ce0*/  @!P1 IMAD.MOV.U32 R2, RZ, RZ, 0x1000 ;  /* 0x00001000ff029424 */ /* 0x000fe200078e00ff */
[----:B------:R-:W-:Y:S02]  /*4cf0*/  @!UP0 UIADD3 UR8, UPT, UPT, UR5, 0x200, URZ ;  /* 0x0000020005088890 */ /* 0x000fe4000fffe0ff */
[----:B------:R-:W-:Y:S01]  /*4d00*/  UIADD3 UR5, UPT, UPT, UR25, 0x1, URZ ;  /* 0x0000000119057890 */ /* 0x000fe2000fffe0ff */
[----:B------:R-:W-:Y:S01]  /*4d10*/  UMOV UR23, 0x10000000 ;  /* 0x1000000000177882 */ /* 0x000fe20000000000 */
[----:B------:R-:W-:Y:S02]  /*4d20*/  UMOV UR12, UR36 ;  /* 0x00000024000c7c82 */ /* 0x000fe40008000000 */
[----:B------:R-:W-:Y:S04]  /*4d30*/  UISETP.NE.AND UP0, UPT, UR5, 0x3, UPT ;  /* 0x000000030500788c */ /* 0x000fe8000bf05270 */
[----:B------:R-:W-:Y:S01]  /*4d40*/  USEL UR6, UR5, URZ, UP0 ;  /* 0x000000ff05067287 */ /* 0x000fe20008000000 */
[----:B------:R-:W-:Y:S01]  /*4d50*/  @!P1 R2UR UR5, R0 ;  /* 0x00000000000592ca */ /* 0x000fe200000e0000 */
[----:B------:R-:W-:Y:S01]  /*4d60*/  IMAD.U32 R4, RZ, RZ, UR7 ;  /* 0x00000007ff047e24 */ /* 0x000fe2000f8e00ff */
[----:B------:R-:W-:Y:S02]  /*4d70*/  USEL UR20, URZ, 0x1, UP0 ;  /* 0x00000001ff147887 */ /* 0x000fe40008000000 */
[----:B------:R-:W-:Y:S01]  /*4d80*/  VOTEU.ALL UP0, P1 ;  /* 0x0000000000ff7886 */ /* 0x000fe20000800000 */
[----:B------:R-:W-:Y:S01]  /*4d90*/  UPRMT UR7, UR54, 0x654, UR9 ;  /* 0x0000065436077896 */ /* 0x000fe20008000009 */
[----:B------:R-:W-:Y:S02]  /*4da0*/  @!P1 R2UR UR18, R4 ;  /* 0x00000000041292ca */ /* 0x000fe400000e0000 */
[----:B------:R-:W-:Y:S04]  /*4db0*/  LOP3.LUT R11, R11, UR20, RZ, 0x3c, !PT ;  /* 0x000000140b0b7c12 */ /* 0x000fe8000f8e3cff */
[----:B------:R-:W-:Y:S01]  /*4dc0*/  SHF.L.U32 R0, R11, 0x1f, RZ ;  /* 0x0000001f0b007819 */ /* 0x000fe200000006ff */
[----:B------:R-:W-:Y:S01]  /*4dd0*/  IMAD.U32 R5, RZ, RZ, UR5 ;  /* 0x00000005ff057e24 */ /* 0x000fe2000f8e00ff */
[----:B------:R-:W-:Y:S04]  /*4de0*/  ULEA UR5, UR6, UR24, 0x3 ;  /* 0x0000001806057291 */ /* 0x000fe8000f8e18ff */
[----:B------:R-:W-:Y:S11]  /*4df0*/  @!P1 R2UR UR19, R5 ;  /* 0x00000000051392ca */ /* 0x000ff600000e0000 */
[----:B------:R-:W-:Y:S02]  /*4e00*/  @!UPT UIADD3 URZ, UPT, UPT, URZ, URZ, URZ ;  /* 0x000000fffffff290 */ /* 0x000fe4000fffe0ff */
[----:B------:R2:W-:Y:S01]  /*4e10*/  @!UP0 UTMALDG.3D [UR8], [UR18], desc[UR22] ;  /* 0x00001608120085b4 */ /* 0x0005e20008011000 */
[----:B------:R2:W-:Y:S01]  /*4e20*/  @!P1 SYNCS.ARRIVE.TRANS64.RED.A0TR RZ, [UR4+0x50], R2 ;  /* 0x00005002ffff99a7 */ /* 0x0005e20008300404 */
[----:B------:R-:W-:Y:S01]  /*4e30*/  SYNCS.ARRIVE.TRANS64.RED.A1T0 RZ, [UR7], RZ ;  /* 0x000000ffffff79a7 */ /* 0x000fe20008100407 */
[----:B------:R-:W3:Y:S02]  /*4e40*/  SYNCS.PHASECHK.TRANS64.TRYWAIT P0, [UR5+0x68], R0 ;  /* 0x00006800ff0075a7 */ /* 0x000ee40008001105 */
[----:B--23--:R-:W-:Y:S05]  /*4e50*/  @!P0 BRA `(.L_x_83) ;  /* 0x0000003000c48947 */ /* 0x00cfea0003800000 */
.L_x_157:
[----:B------:R-:W-:Y:S01]  /*4e60*/  UIADD3 UR9, UPT, UPT, UR5, 0x50, URZ ;  /* 0x0000005005097890 */ /* 0x000fe2000fffe0ff */
[----:B--2---:R-:W-:Y:S01]  /*4e70*/  @!P1 IADD3 R2, P0, PT, R12, 0x580, RZ ;  /* 0x000005800c029810 */ /* 0x004fe20007f1e0ff */
[----:B------:R-:W-:Y:S01]  /*4e80*/  UPLOP3.LUT UP4, UPT, UPT, UPT, UPT, 0x80, 0x8 ;  /* 0x000000000008789c */ /* 0x000fe20003f8f070 */
[----:B------:R-:W-:Y:S01]  /*4e90*/  R2UR UR22, R47 ;  /* 0x000000002f1672ca */ /* 0x000fe200000e0000 */
[----:B------:R-:W-:Y:S01]  /*4ea0*/  UMOV UR20, 0x0 ;  /* 0x0000000000147882 */ /* 0x000fe20000000000 */
[----:B------:R-:W-:Y:S01]  /*4eb0*/  UMOV UR21, 0x10000000 ;  /* 0x1000000000157882 */ /* 0x000fe20000000000 */
[----:B------:R-:W-:Y:S01]  /*4ec0*/  UMOV UR12, UR36 ;  /* 0x00000024000c7c82 */ /* 0x000fe20008000000 */
[----:B------:R-:W-:Y:S01]  /*4ed0*/  VOTEU.ALL UP0, P1 ;  /* 0x0000000000ff7886 */ /* 0x000fe20000800000 */
[----:B------:R-:W-:Y:S01]  /*4ee0*/  @!P1 IMAD.X R0, RZ, RZ, R13, P0 ;  /* 0x000000ffff009224 */ /* 0x000fe200000e060d */
[----:B------:R-:W-:Y:S01]  /*4ef0*/  R2UR UR19, R48 ;  /* 0x00000000301372ca */ /* 0x000fe200000e0000 */
[----:B------:R-:W-:Y:S01]  /*4f00*/  UMOV UR36, UR28 ;  /* 0x0000001c00247c82 */ /* 0x000fe20008000000 */
[C---:B------:R-:W-:Y:S01]  /*4f10*/  ISETP.NE.AND P0, PT, R10.reuse, 0x2, PT ;  /* 0x000000020a00780c */ /* 0x040fe20003f05270 */
[----:B------:R-:W-:Y:S02]  /*4f20*/  @!UP0 ULEA UR4, UR6, UR24, 0xc ;  /* 0x0000001806048291 */ /* 0x000fe4000f8e60ff */
[----:B------:R-:W-:Y:S01]  /*4f30*/  @!UP0 UIADD3 UR10, UPT, UPT, UR10, 0x20, URZ ;  /* 0x000000200a0a8890 */ /* 0x000fe2000fffe0ff */
[----:B------:R-:W-:Y:S01]  /*4f40*/  SEL R10, R10, RZ, P0 ;  /* 0x000000ff0a0a7207 */ /* 0x000fe20000000000 */
[----:B------:R-:W-:Y:S02]  /*4f50*/  @!UP0 UIADD3 UR8, UPT, UPT, UR4, 0x200, URZ ;  /* 0x0000020004088890 */ /* 0x000fe4000fffe0ff */
[----:B------:R-:W-:Y:S01]  /*4f60*/  UIADD3 UR4, UPT, UPT, UR6, 0x1, URZ ;  /* 0x0000000106047890 */ /* 0x000fe2000fffe0ff */
[----:B------:R-:W-:Y:S01]  /*4f70*/  @!P1 R2UR UR6, R2 ;  /* 0x00000000020692ca */ /* 0x000fe200000e0000 */
[----:B------:R-:W-:Y:S02]  /*4f80*/  UIADD3 UR27, UPT, UPT, UR13, UR22, URZ ;  /* 0x000000160d1b7290 */ /* 0x000fe4000fffe0ff */
[----:B------:R-:W-:Y:S02]  /*4f90*/  UISETP.NE.AND UP0, UPT, UR4, 0x3, UPT ;  /* 0x000000030400788c */ /* 0x000fe4000bf05270 */
[----:B------:R-:W-:Y:S02]  /*4fa0*/  UIADD3 UR26, UPT, UPT, UR14, UR19, URZ ;  /* 0x000000130e1a7290 */ /* 0x000fe4000fffe0ff */
[----:B------:R-:W-:Y:S01]  /*4fb0*/  USEL UR25, UR4, URZ, UP0 ;  /* 0x000000ff04197287 */ /* 0x000fe20008000000 */
[----:B------:R-:W-:Y:S01]  /*4fc0*/  @!P1 R2UR UR4, R0 ;  /* 0x00000000000492ca */ /* 0x000fe200000e0000 */
[----:B------:R-:W-:Y:S01]  /*4fd0*/  USEL UR18, URZ, 0x1, UP0 ;  /* 0x00000001ff127887 */ /* 0x000fe20008000000 */
[----:B------:R-:W-:Y:S01]  /*4fe0*/  SEL R0, RZ, 0x1, P0 ;  /* 0x00000001ff007807 */ /* 0x000fe20000000000 */
[----:B------:R-:W-:Y:S02]  /*4ff0*/  VOTEU.ALL UP0, P1 ;  /* 0x0000000000ff7886 */ /* 0x000fe40000800000 */
[----:B------:R-:W-:Y:S01]  /*5000*/  IMAD.U32 R4, RZ, RZ, UR6 ;  /* 0x00000006ff047e24 */ /* 0x000fe2000f8e00ff */
[----:B------:R-:W-:Y:S02]  /*5010*/  LOP3.LUT R9, R9, R0, RZ, 0x3c, !PT ;  /* 0x0000000009097212 */ /* 0x000fe400078e3cff */
[----:B------:R-:W-:Y:S02]  /*5020*/  LOP3.LUT R11, R11, UR18, RZ, 0x3c, !PT ;  /* 0x000000120b0b7c12 */ /* 0x000fe4000f8e3cff */
[----:B------:R-:W-:Y:S03]  /*5030*/  @!P1 R2UR UR6, R4 ;  /* 0x00000000040692ca */ /* 0x000fe600000e0000 */
[----:B------:R-:W-:Y:S01]  /*5040*/  IMAD.U32 R5, RZ, RZ, UR4 ;  /* 0x00000004ff057e24 */ /* 0x000fe2000f8e00ff */
[----:B------:R-:W-:Y:S04]  /*5050*/  UPRMT UR4, UR54, 0x654, UR9 ;  /* 0x0000065436047896 */ /* 0x000fe80008000009 */
[----:B------:R-:W-:Y:S11]  /*5060*/  @!P1 R2UR UR7, R5 ;  /* 0x00000000050792ca */ /* 0x000ff600000e0000 */
[----:B------:R-:W-:Y:S02]  /*5070*/  @!UPT UIADD3 URZ, UPT, UPT, URZ, URZ, URZ ;  /* 0x000000fffffff290 */ /* 0x000fe4000fffe0ff */
[----:B------:R2:W-:Y:S01]  /*5080*/  @!UP0 UTMALDG.3D [UR8], [UR6], desc[UR20] ;  /* 0x00001408060085b4 */ /* 0x0005e20008011000 */
[----:B------:R2:W-:Y:S01]  /*5090*/  @!P1 SYNCS.ARRIVE.TRANS64.RED.A0TR RZ, [UR5+0x50], R3 ;  /* 0x00005003ffff99a7 */ /* 0x0005e20008300405 */
[----:B------:R-:W-:Y:S01]  /*50a0*/  SYNCS.ARRIVE.TRANS64.RED.A1T0 RZ, [UR4], RZ ;  /* 0x000000ffffff79a7 */ /* 0x000fe20008100404 */
[----:B------:R-:W-:Y:S05]  /*50b0*/  BRA.U UP2, `(.L_x_84) ;  /* 0xfffffff102d07547 */ /* 0x000fea000b83ffff */
[----:B------:R-:W-:Y:S01]  /*50c0*/  UIADD3 UR24, UPT, UPT, UR24, 0x68, URZ ;  /* 0x0000006818187890 */ /* 0x000fe2000fffe0ff */
[----:B------:R-:W-:-:S03]  /*50d0*/  SHF.L.U32 R2, R11, 0x1f, RZ ;  /* 0x0000001f0b027819 */ /* 0x000fc600000006ff */
[----:B------:R-:W-:-:S09]  /*50e0*/  ULEA UR4, UR25, UR24, 0x3 ;  /* 0x0000001819047291 */ /* 0x000fd2000f8e18ff */
[----:B------:R-:W3:Y:S02]  /*50f0*/  SYNCS.PHASECHK.TRANS64.TRYWAIT P0, [UR4], R2 ;  /* 0x00000002ff0075a7 */ /* 0x000ee40008001104 */
[----:B---3--:R-:W-:Y:S05]  /*5100*/  @!P0 BRA `(.L_x_85) ;  /* 0x0000003000308947 */ /* 0x008fea0003800000 */
.L_x_159:
[----:B------:R-:W-:-:S04]  /*5110*/  UIADD3 UR4, UPT, UPT, UR25, 0x1, URZ ;  /* 0x0000000119047890 */ /* 0x000fc8000fffe0ff */
[----:B------:R-:W-:-:S04]  /*5120*/  UISETP.NE.AND UP0, UPT, UR4, 0x3, UPT ;  /* 0x000000030400788c */ /* 0x000fc8000bf05270 */
[----:B--2---:R-:W-:Y:S02]  /*5130*/  USEL UR6, URZ, 0x1, UP0 ;  /* 0x00000001ff067887 */ /* 0x004fe40008000000 */
[----:B------:R-:W-:-:S04]  /*5140*/  USEL UR4, UR4, URZ, UP0 ;  /* 0x000000ff04047287 */ /* 0x000fc80008000000 */
[----:B------:R-:W-:Y:S01]  /*5150*/  ULEA UR5, UR4, UR24, 0x3 ;  /* 0x0000001804057291 */ /* 0x000fe2000f8e18ff */
[----:B------:R-:W-:-:S04]  /*5160*/  LOP3.LUT R11, R11, UR6, RZ, 0x3c, !PT ;  /* 0x000000060b0b7c12 */ /* 0x000fc8000f8e3cff */
[----:B---3--:R-:W-:-:S04]  /*5170*/  SHF.L.U32 R2, R11, 0x1f, RZ ;  /* 0x0000001f0b027819 */ /* 0x008fc800000006ff */
[----:B------:R-:W2:Y:S02]  /*5180*/  SYNCS.PHASECHK.TRANS64.TRYWAIT P0, [UR5], R2 ;  /* 0x00000002ff0075a7 */ /* 0x000ea40008001105 */
[----:B--2---:R-:W-:Y:S05]  /*5190*/  @!P0 BRA `(.L_x_86) ;  /* 0x0000003000248947 */ /* 0x004fea0003800000 */
.L_x_161:
[----:B------:R-:W-:-:S04]  /*51a0*/  UIADD3 UR4, UPT, UPT, UR4, 0x1, URZ ;  /* 0x0000000104047890 */ /* 0x000fc8000fffe0ff */
[----:B------:R-:W-:-:S04]  /*51b0*/  UISETP.NE.AND UP0, UPT, UR4, 0x3, UPT ;  /* 0x000000030400788c */ /* 0x000fc8000bf05270 */
[----:B------:R-:W-:Y:S02]  /*51c0*/  USEL UR5, URZ, 0x1, UP0 ;  /* 0x00000001ff057887 */ /* 0x000fe40008000000 */
[----:B------:R-:W-:-:S04]  /*51d0*/  USEL UR4, UR4, URZ, UP0 ;  /* 0x000000ff04047287 */ /* 0x000fc80008000000 */
[----:B------:R-:W-:Y:S01]  /*51e0*/  ULEA UR4, UR4, UR24, 0x3 ;  /* 0x0000001804047291 */ /* 0x000fe2000f8e18ff */
[----:B--2---:R-:W-:-:S04]  /*51f0*/  LOP3.LUT R2, R11, UR5, RZ, 0x3c, !PT ;  /* 0x000000050b027c12 */ /* 0x004fc8000f8e3cff */
[----:B------:R-:W-:Y:S01]  /*5200*/  SHF.L.U32 R2, R2, 0x1f, RZ ;  /* 0x0000001f02027819 */ /* 0x000fe200000006ff */
[----:B------:R-:W-:-:S07]  /*5210*/  IMAD.U32 R0, RZ, RZ, UR4 ;  /* 0x00000004ff007e24 */ /* 0x000fce000f8e00ff */
.L_x_87:
[----:B--2---:R2:W3:Y:S02]  /*5220*/  SYNCS.PHASECHK.TRANS64.TRYWAIT P0, [R0+URZ], R2 ;  /* 0x00000002000075a7 */ /* 0x0044e400080011ff */
[----:B---3--:R-:W-:Y:S05]  /*5230*/  @!P0 NANOSLEEP.SYNCS 0x989680 ;  /* 0x009896800000895d */ /* 0x008fea0003900000 */
[----:B------:R-:W3:Y:S02]  /*5240*/  @!P0 SYNCS.PHASECHK.TRANS64 P0, [R0+URZ], R2 ;  /* 0x00000002000085a7 */ /* 0x000ee400080010ff */
[----:B-1-3--:R-:W-:Y:S05]  /*5250*/  @P0 EXIT ;  /* 0x000000000000094d */ /* 0x00afea0003800000 */
[----:B------:R-:W-:Y:S05]  /*5260*/  BRA `(.L_x_87) ;  /* 0xfffffffc00ec7947 */ /* 0x000fea000383ffff */
.L_x_75:
[----:B------:R-:W-:-:S06]  /*5270*/  UISETP.GE.AND UP0, UPT, UR18, 0x4, UPT ;  /* 0x000000041200788c */ /* 0x000fcc000bf06270 */
[----:B------:R-:W-:-:S13]  /*5280*/  PLOP3.LUT P0, PT, PT, PT, UP0, 0x80, 0x8 ;  /* 0x000000000008781c */ /* 0x000fda0003f0f008 */
[----:B-1----:R-:W-:Y:S05]  /*5290*/  @!P0 EXIT ;  /* 0x000000000000894d */ /* 0x002fea0003800000 */
[----:B------:R-:W-:Y:S01]  /*52a0*/  BAR.SYNC.DEFER_BLOCKING 0x6, 0xa0 ;  /* 0x0182800000007b1d */ /* 0x000fe20000010000 */
[C---:B------:R-:W-:Y:S01]  /*52b0*/  IMAD.SHL.U32 R3, R55.reuse, 0x20, RZ ;  /* 0x0000002037037824 */ /* 0x040fe200078e00ff */
[C---:B------:R-:W-:Y:S01]  /*52c0*/  LOP3.LUT P0, RZ, R55.reuse, 0x4, RZ, 0xc0, !PT ;  /* 0x0000000437ff7812 */ /* 0x040fe2000780c0ff */
[C---:B------:R-:W-:Y:S01]  /*52d0*/  IMAD.SHL.U32 R2, R55.reuse, 0x10, RZ ;  /* 0x0000001037027824 */ /* 0x040fe200078e00ff */
[----:B------:R-:W-:Y:S01]  /*52e0*/  CS2R R52, SRZ ;  /* 0x0000000000347805 */ /* 0x000fe2000001ff00 */
[----:B------:R-:W-:Y:S01]  /*52f0*/  IMAD.SHL.U32 R44, R55, 0x4, RZ ;  /* 0x00000004372c7824 */ /* 0x000fe200078e00ff */
[----:B------:R-:W-:Y:S01]  /*5300*/  UMOV UR44, 0x400 ;  /* 0x00000400002c7882 */ /* 0x000fe20000000000 */
[----:B------:R-:W1:Y:S01]  /*5310*/  LDCU.64 UR4, c[0x0][0x890] ;  /* 0x00011200ff0477ac */ /* 0x000e620008000a00 */
[----:B------:R-:W2:Y:S01]  /*5320*/  LDC.64 R42, c[0x0][0x8b0] ;  /* 0x00022c00ff2a7b82 */ /* 0x000ea20000000a00 */
[----:B------:R-:W-:Y:S01]  /*5330*/  LOP3.LUT R4, R3, 0xc0, RZ, 0xc0, !PT ;  /* 0x000000c003047812 */ /* 0x000fe200078ec0ff */
[----:B------:R-:W-:Y:S01]  /*5340*/  IMAD.U32 R23, R55, 0x10000, RZ ;  /* 0x0001000037177824 */ /* 0x000fe200078e00ff */
[----:B------:R-:W-:Y:S01]  /*5350*/  ULEA UR44, UR54, UR44, 0x18 ;  /* 0x0000002c362c7291 */ /* 0x000fe2000f8ec0ff */
[----:B------:R-:W-:Y:S01]  /*5360*/  LOP3.LUT R2, R2, 0x600, RZ, 0xc0, !PT ;  /* 0x0000060002027812 */ /* 0x000fe200078ec0ff */
[----:B------:R-:W-:Y:S01]  /*5370*/  IMAD.MOV.U32 R54, RZ, RZ, 0x10 ;  /* 0x00000010ff367424 */ /* 0x000fe200078e00ff */
[----:B------:R-:W-:Y:S01]  /*5380*/  LOP3.LUT R44, R4, 0x18, R44, 0xf8, !PT ;  /* 0x00000018042c7812 */ /* 0x000fe200078ef82c */
[----:B------:R-:W-:Y:S01]  /*5390*/  IMAD.MOV.U32 R22, RZ, RZ, RZ ;  /* 0x000000ffff167224 */ /* 0x000fe200078e00ff */
[----:B------:R-:W3:Y:S01]  /*53a0*/  LDC.64 R40, c[0x0][0x8a8] ;  /* 0x00022a00ff287b82 */ /* 0x000ee20000000a00 */
[----:B------:R-:W-:Y:S01]  /*53b0*/  SHF.R.U32.HI R4, RZ, 0x1, R55 ;  /* 0x00000001ff047819 */ /* 0x000fe20000011637 */
[----:B------:R-:W-:Y:S01]  /*53c0*/  IMAD.MOV.U32 R51, RZ, RZ, RZ ;  /* 0x000000ffff337224 */ /* 0x000fe200078e00ff */
[----:B------:R-:W-:Y:S01]  /*53d0*/  LOP3.LUT R2, R2, 0x20, R3, 0xf8, !PT ;  /* 0x0000002002027812 */ /* 0x000fe200078ef803 */
[----:B------:R-:W4:Y:S01]  /*53e0*/  LDCU UR63, c[0x0][0x370] ;  /* 0x00006e00ff3f77ac */ /* 0x000f220008000800 */
[----:B------:R-:W-:-:S02]  /*53f0*/  LOP3.LUT R23, R23, 0x600000, RZ, 0xc0, !PT ;  /* 0x0060000017177812 */ /* 0x000fc400078ec0ff */
[----:B------:R-:W-:Y:S01]  /*5400*/  LOP3.LUT R44, R44, 0x8, R4, 0x78, !PT ;  /* 0x000000082c2c7812 */ /* 0x000fe200078e7804 */
[----:B------:R-:W4:Y:S01]  /*5410*/  LDS R0, [UR44+0x140] ;  /* 0x0001402cff007984 */ /* 0x000f220008000800 */
[----:B-1----:R-:W-:Y:S01]  /*5420*/  IMAD.U32 R57, RZ, RZ, UR4 ;  /* 0x00000004ff397e24 */ /* 0x002fe2000f8e00ff */
[----:B------:R-:W-:Y:S01]  /*5430*/  UIADD3 UR4, UPT, UPT, UR44, 0x200, URZ ;  /* 0x000002002c047890 */ /* 0x000fe2000fffe0ff */
[----:B------:R-:W-:Y:S01]  /*5440*/  LOP3.LUT R2, R2, 0x100, R3, 0xf8, !PT ;  /* 0x0000010002027812 */ /* 0x000fe200078ef803 */
[----:B------:R-:W-:Y:S01]  /*5450*/  IMAD.U32 R56, RZ, RZ, UR5 ;  /* 0x00000005ff387e24 */ /* 0x000fe2000f8e00ff */
[----:B------:R-:W-:Y:S01]  /*5460*/  LOP3.LUT R55, R55, 0x60, RZ, 0xc0, !PT ;  /* 0x0000006037377812 */ /* 0x000fe200078ec0ff */
[----:B------:R-:W1:Y:S01]  /*5470*/  LDCU UR43, c[0x0][0xb0c] ;  /* 0x00016180ff2b77ac */ /* 0x000e620008000800 */
[----:B------:R-:W-:Y:S01]  /*5480*/  LOP3.LUT R44, R2, R44, RZ, 0xfc, !PT ;  /* 0x0000002c022c7212 */ /* 0x000fe200078efcff */
[----:B------:R-:W-:Y:S01]  /*5490*/  IMAD.U32 R59, RZ, RZ, UR4 ;  /* 0x00000004ff3b7e24 */ /* 0x000fe2000f8e00ff */
[----:B------:R-:W-:Y:S01]  /*54a0*/  SEL R54, R54, 0xfffffff0, !P0 ;  /* 0xfffffff036367807 */ /* 0x000fe20004000000 */
[----:B------:R-:W1:Y:S01]  /*54b0*/  LDCU UR39, c[0x0][0xb30] ;  /* 0x00016600ff2777ac */ /* 0x000e620008000800 */
[----:B------:R-:W1:Y:S01]  /*54c0*/  LDCU.64 UR60, c[0x0][0x888] ;  /* 0x00011100ff3c77ac */ /* 0x000e620008000a00 */
[----:B------:R-:W1:Y:S01]  /*54d0*/  LDCU.64 UR40, c[0x0][0xb28] ;  /* 0x00016500ff2877ac */ /* 0x000e620008000a00 */
[----:B------:R-:W1:Y:S01]  /*54e0*/  LDCU.128 UR56, c[0x0][0xb10] ;  /* 0x00016200ff3877ac */ /* 0x000e620008000c00 */
[----:B------:R-:W1:Y:S01]  /*54f0*/  LDCU UR62, c[0x0][0x374] ;  /* 0x00006e80ff3e77ac */ /* 0x000e620008000800 */
[----:B------:R-:W-:Y:S01]  /*5500*/  UMOV UR55, 0x1 ;  /* 0x0000000100377882 */ /* 0x000fe20000000000 */
[----:B------:R-:W-:Y:S01]  /*5510*/  UMOV UR46, URZ ;  /* 0x000000ff002e7c82 */ /* 0x000fe20008000000 */
[----:B------:R-:W-:Y:S01]  /*5520*/  UMOV UR53, URZ ;  /* 0x000000ff00357c82 */ /* 0x000fe20008000000 */
[----:B------:R-:W-:Y:S01]  /*5530*/  UMOV UR52, URZ ;  /* 0x000000ff00347c82 */ /* 0x000fe20008000000 */
[----:B-1234-:R-:W-:-:S07]  /*5540*/  IMAD.IADD R23, R0, 0x1, R23 ;  /* 0x0000000100177824 */ /* 0x01efce00078e0217 */
.L_x_118:
[C---:B------:R-:W-:Y:S02]  /*5550*/  LEA R0, R51.reuse, UR44, 0x3 ;  /* 0x0000002c33007c11 */ /* 0x040fe4000f8e18ff */
[----:B------:R-:W-:Y:S02]  /*5560*/  SHF.L.U32 R2, R52, 0x1f, RZ ;  /* 0x0000001f34027819 */ /* 0x000fe400000006ff */
[----:B-1----:R-:W-:Y:S02]  /*5570*/  LEA R4, R51, UR44, 0x4 ;  /* 0x0000002c33047c11 */ /* 0x002fe4000f8e20ff */
[----:B------:R-:W1:Y:S02]  /*5580*/  SYNCS.PHASECHK.TRANS64.TRYWAIT P0, [R0+URZ+0x90], R2 ;  /* 0x00009002000075a7 */ /* 0x000e6400080011ff */
[----:B-1----:R-:W-:Y:S05]  /*5590*/  @!P0 BRA `(.L_x_88) ;  /* 0x0000002c003c8947 */ /* 0x002fea0003800000 */
.L_x_162:
[----:B------:R-:W-:Y:S01]  /*55a0*/  R2UR UR7, R58 ;  /* 0x000000003a0772ca */ /* 0x000fe200000e0000 */
[----:B------:R-:W2:Y:S01]  /*55b0*/  LDS.128 R4, [R4+0x120] ;  /* 0x0001200004047984 */ /* 0x000ea20000000c00 */
[----:B-1----:R-:W-:Y:S01]  /*55c0*/  VIADD R0, R0, 0xa0 ;  /* 0x000000a000007836 */ /* 0x002fe20000000000 */
[----:B------:R-:W-:Y:S04]  /*55d0*/  UISETP.GE.AND UP0, UPT, UR42, 0x1, UPT ;  /* 0x000000012a00788c */ /* 0x000fe8000bf06270 */
[----:B------:R-:W-:Y:S01]  /*55e0*/  PRMT R0, RZ, 0x654, R0 ;  /* 0x00000654ff007816 */ /* 0x000fe20000000000 */
[----:B------:R-:W-:Y:S01]  /*55f0*/  @!PT LDS RZ, [RZ] ;  /* 0x00000000fffff984 */ /* 0x000fe20000000800 */
[----:B------:R-:W-:Y:S01]  /*5600*/  @!PT LDS RZ, [RZ] ;  /* 0x00000000fffff984 */ /* 0x000fe20000000800 */
[----:B------:R-:W-:Y:S01]  /*5610*/  @!PT LDS RZ, [RZ] ;  /* 0x00000000fffff984 */ /* 0x000fe20000000800 */
[----:B------:R-:W-:Y:S01]  /*5620*/  @!PT LDS RZ, [RZ] ;  /* 0x00000000fffff984 */ /* 0x000fe20000000800 */
[----:B------:R1:W-:Y:S06]  /*5630*/  MEMBAR.ALL.CTA ;  /* 0x0000000000007992 */ /* 0x0003ec0000008000 */
[----:B-1----:R-:W1:Y:S02]  /*5640*/  FENCE.VIEW.ASYNC.S ;  /* 0x00000000000073c6 */ /* 0x002e640000000000 */
[----:B-1----:R1:W-:Y:S01]  /*5650*/  SYNCS.ARRIVE.TRANS64.RED.A1T0 RZ, [R0+URZ], RZ ;  /* 0x000000ff00ff79a7 */ /* 0x0023e200081004ff */
[----:B--2---:R-:W-:Y:S11]  /*5660*/  LOP3.LUT P0, RZ, R6, 0x1, RZ, 0xc0, !PT ;  /* 0x0000000106ff7812 */ /* 0x004ff6000780c0ff */
[----:B------:R-:W-:Y:S02]  /*5670*/  @!UPT UIADD3 URZ, UPT, UPT, URZ, URZ, URZ ;  /* 0x000000fffffff290 */ /* 0x000fe4000fffe0ff */
[----:B------:R-:W-:Y:S01]  /*5680*/  VOTEU.ANY UP1, P0 ;  /* 0x0000000000ff7886 */ /* 0x000fe20000020100 */
[----:B------:R-:W-:Y:S01]  /*5690*/  PLOP3.LUT P0, PT, PT, PT, UP1, 0x80, 0x8 ;  /* 0x000000000008781c */ /* 0x000fe20003f0f018 */
[----:B------:R-:W-:Y:S06]  /*56a0*/  UP2UR UR4, UPR, URZ, 0x2 ;  /* 0x00000002ff047883 */ /* 0x000fec0008000000 */
[----:B------:R-:W-:Y:S06]  /*56b0*/  IMAD.U32 R60, RZ, RZ, UR4 ;  /* 0x00000004ff3c7e24 */ /* 0x000fec000f8e00ff */
[----:B------:R-:W-:Y:S02]  /*56c0*/  @P0 SHF.R.U32.HI R2, RZ, 0x10, R5 ;  /* 0x00000010ff020819 */ /* 0x000fe40000011605 */
[----:B------:R-:W-:Y:S02]  /*56d0*/  @P0 MOV R3, R4 ;  /* 0x0000000400030202 */ /* 0x000fe40000000f00 */
[----:B------:R-:W-:Y:S02]  /*56e0*/  @P0 R2UR UR4, R2 ;  /* 0x00000000020402ca */ /* 0x000fe400000e0000 */
[----:B------:R-:W-:Y:S02]  /*56f0*/  @P0 LOP3.LUT R4, R5, 0xffff, RZ, 0xc0, !PT ;  /* 0x0000ffff05040812 */ /* 0x000fe400078ec0ff */
[----:B------:R-:W-:Y:S02]  /*5700*/  @P0 R2UR UR6, R3 ;  /* 0x00000000030602ca */ /* 0x000fe400000e0000 */
[----:B------:R-:W-:Y:S07]  /*5710*/  @P0 R2UR UR5, R4 ;  /* 0x00000000040502ca */ /* 0x000fee00000e0000 */
[----:B------:R-:W-:Y:S02]  /*5720*/  @UP1 UMOV UR7, UR4 ;  /* 0x0000000400071c82 */ /* 0x000fe40008000000 */
[----:B------:R-:W-:Y:S02]  /*5730*/  IMAD.U32 R58, RZ, RZ, UR7 ;  /* 0x00000007ff3a7e24 */ /* 0x000fe4000f8e00ff */
[----:B------:R-:W-:Y:S02]  /*5740*/  @UP1 UMOV UR38, UR6 ;  /* 0x0000000600261c82 */ /* 0x000fe40008000000 */
[----:B------:R-:W-:Y:S01]  /*5750*/  @UP1 UMOV UR37, UR5 ;  /* 0x0000000500251c82 */ /* 0x000fe20008000000 */
[----:B-1----:R-:W-:Y:S05]  /*5760*/  BRA.U !UP0, `(.L_x_89) ;  /* 0x0000000108cc7547 */ /* 0x002fea000b800000 */
[----:B------:R-:W1:Y:S01]  /*5770*/  LDCU UR12, c[0x0][0xb20] ;  /* 0x00016400ff0c77ac */ /* 0x000e620008000800 */
[----:B------:R-:W-:Y:S02]  /*5780*/  UIMAD.WIDE.U32 UR4, UR62, UR59, URZ ;  /* 0x0000003b3e0472a5 */ /* 0x000fe4000f8e00ff */
[----:B------:R-:W-:Y:S02]  /*5790*/  UIMAD.WIDE.U32 UR6, UR63, UR56, URZ ;  /* 0x000000383f0672a5 */ /* 0x000fe4000f8e00ff */
[----:B------:R-:W-:Y:S02]  /*57a0*/  UISETP.NE.AND UP0, UPT, UR58, 0x1, UPT ;  /* 0x000000013a00788c */ /* 0x000fe4000bf05270 */
[----:B------:R-:W-:Y:S02]  /*57b0*/  UIMAD.WIDE.U32 UR8, UR37, UR59, URZ ;  /* 0x0000003b250872a5 */ /* 0x000fe4000f8e00ff */
[----:B------:R-:W-:Y:S02]  /*57c0*/  UIMAD.WIDE.U32 UR10, UR38, UR56, URZ ;  /* 0x00000038260a72a5 */ /* 0x000fe4000f8e00ff */
[----:B------:R-:W-:Y:S02]  /*57d0*/  UISETP.NE.AND UP1, UPT, UR43, 0x1, UPT ;  /* 0x000000012b00788c */ /* 0x000fe4000bf25270 */
[----:B------:R-:W-:Y:S01]  /*57e0*/  UISETP.NE.AND UP2, UPT, UR42, 0x1, UPT ;  /* 0x000000012a00788c */ /* 0x000fe2000bf45270 */
[----:B------:R-:W-:Y:S02]  /*57f0*/  UMOV UR4, UR5 ;  /* 0x0000000500047c82 */ /* 0x000fe40008000000 */
[----:B-1----:R-:W-:Y:S03]  /*5800*/  USHF.R.U32.HI UR5, URZ, UR12, UR4 ;  /* 0x0000000cff057299 */ /* 0x002fe60008011604 */
[----:B------:R-:W-:Y:S02]  /*5810*/  UMOV UR4, UR7 ;  /* 0x0000000700047c82 */ /* 0x000fe40008000000 */
[----:B------:R-:W-:Y:S02]  /*5820*/  USHF.R.U32.HI UR7, URZ, UR57, UR4 ;  /* 0x00000039ff077299 */ /* 0x000fe40008011604 */
[----:B------:R-:W-:Y:S02]  /*5830*/  USEL UR4, UR62, UR5, !UP0 ;  /* 0x000000053e047287 */ /* 0x000fe4000c000000 */
[----:B------:R-:W-:Y:S01]  /*5840*/  USEL UR7, UR63, UR7, !UP1 ;  /* 0x000000073f077287 */ /* 0x000fe2000c800000 */
[----:B------:R-:W-:Y:S01]  /*5850*/  UMOV UR5, UR9 ;  /* 0x0000000900057c82 */ /* 0x000fe20008000000 */
[----:B------:R-:W-:Y:S02]  /*5860*/  UIMAD.WIDE.U32 UR8, UR4, UR40, URZ ;  /* 0x00000028040872a5 */ /* 0x000fe4000f8e00ff */
[----:B------:R-:W-:Y:S03]  /*5870*/  USHF.R.U32.HI UR6, URZ, UR12, UR5 ;  /* 0x0000000cff067299 */ /* 0x000fe60008011605 */
[----:B------:R-:W-:Y:S01]  /*5880*/  UMOV UR5, UR11 ;  /* 0x0000000b00057c82 */ /* 0x000fe20008000000 */
[----:B------:R-:W-:Y:S02]  /*5890*/  UIMAD.WIDE.U32 UR10, UR7, UR40, URZ ;  /* 0x00000028070a72a5 */ /* 0x000fe4000f8e00ff */
[----:B------:R-:W-:Y:S02]  /*58a0*/  USHF.R.U32.HI UR12, URZ, UR57, UR5 ;  /* 0x00000039ff0c7299 */ /* 0x000fe40008011605 */
[----:B------:R-:W-:Y:S01]  /*58b0*/  USEL UR6, UR37, UR6, !UP0 ;  /* 0x0000000625067287 */ /* 0x000fe2000c000000 */
[----:B------:R-:W-:Y:S02]  /*58c0*/  UMOV UR5, UR9 ;  /* 0x0000000900057c82 */ /* 0x000fe40008000000 */
[----:B------:R-:W-:Y:S01]  /*58d0*/  UMOV UR10, UR11 ;  /* 0x0000000b000a7c82 */ /* 0x000fe20008000000 */
[----:B------:R-:W-:Y:S02]  /*58e0*/  @UP2 USHF.R.U32.HI UR4, URZ, UR41, UR5 ;  /* 0x00000029ff042299 */ /* 0x000fe40008011605 */
[----:B------:R-:W-:Y:S02]  /*58f0*/  @UP2 USHF.R.U32.HI UR7, URZ, UR41, UR10 ;  /* 0x00000029ff072299 */ /* 0x000fe4000801160a */
[----:B------:R-:W-:Y:S02]  /*5900*/  UIMAD UR4, UR42, UR4, URZ ;  /* 0x000000042a0472a4 */ /* 0x000fe4000f8e02ff */
[----:B------:R-:W-:Y:S02]  /*5910*/  UIMAD.WIDE.U32 UR10, UR6, UR40, URZ ;  /* 0x00000028060a72a5 */ /* 0x000fe4000f8e00ff */
[----:B------:R-:W-:Y:S02]  /*5920*/  USEL UR5, UR38, UR12, !UP1 ;  /* 0x0000000c26057287 */ /* 0x000fe4000c800000 */
[----:B------:R-:W-:Y:S02]  /*5930*/  UIMAD UR8, UR42, UR7, URZ ;  /* 0x000000072a0872a4 */ /* 0x000fe4000f8e02ff */
[----:B------:R-:W-:Y:S03]  /*5940*/  UISETP.GE.AND UP0, UPT, UR6, UR4, UPT ;  /* 0x000000040600728c */ /* 0x000fe6000bf06270 */
[----:B------:R-:W-:Y:S01]  /*5950*/  UMOV UR4, UR11 ;  /* 0x0000000b00047c82 */ /* 0x000fe20008000000 */
[----:B------:R-:W-:Y:S02]  /*5960*/  UISETP.GE.OR UP0, UPT, UR5, UR8, UP0 ;  /* 0x000000080500728c */ /* 0x000fe40008706670 */
[----:B------:R-:W-:Y:S02]  /*5970*/  USHF.R.U32.HI UR4, URZ, UR41, UR4 ;  /* 0x00000029ff047299 */ /* 0x000fe40008011604 */
[----:B------:R-:W-:Y:S02]  /*5980*/  UIMAD.WIDE.U32 UR8, UR5, UR40, URZ ;  /* 0x00000028050872a5 */ /* 0x000fe4000f8e00ff */
[----:B------:R-:W-:Y:S02]  /*5990*/  USEL UR11, UR6, UR4, !UP2 ;  /* 0x00000004060b7287 */ /* 0x000fe4000d000000 */
[----:B------:R-:W-:Y:S02]  /*59a0*/  UIADD3 UR8, UPT, UPT, -UR5, URZ, URZ ;  /* 0x000000ff05087290 */ /* 0x000fe4000fffe1ff */
[----:B------:R-:W-:Y:S01]  /*59b0*/  UIADD3 UR10, UPT, UPT, -UR11, URZ, URZ ;  /* 0x000000ff0b0a7290 */ /* 0x000fe2000fffe1ff */
[----:B------:R-:W-:Y:S01]  /*59c0*/  @!UP0 UMOV UR4, UR9 ;  /* 0x0000000900048c82 */ /* 0x000fe20008000000 */
[----:B------:R-:W-:Y:S02]  /*59d0*/  UIADD3 UR9, UPT, UPT, -UR6, URZ, URZ ;  /* 0x000000ff06097290 */ /* 0x000fe4000fffe1ff */
[----:B------:R-:W-:Y:S02]  /*59e0*/  @!UP0 USHF.R.U32.HI UR4, URZ, UR41, UR4 ;  /* 0x00000029ff048299 */ /* 0x000fe40008011604 */
[----:B------:R-:W-:Y:S02]  /*59f0*/  UIMAD UR10, UR42, UR10, UR6 ;  /* 0x0000000a2a0a72a4 */ /* 0x000fe4000f8e0206 */
[----:B------:R-:W-:Y:S04]  /*5a00*/  @!UP0 USEL UR4, UR5, UR4, !UP2 ;  /* 0x0000000405048287 */ /* 0x000fe8000d000000 */
[----:B------:R-:W-:Y:S02]  /*5a10*/  @!UP0 UIMAD UR10, UR7, UR10, UR4 ;  /* 0x0000000a070a82a4 */ /* 0x000fe4000f8e0204 */
[----:B------:R-:W-:Y:S02]  /*5a20*/  @!UP0 UIADD3 UR11, UPT, UPT, UR11, -UR4, URZ ;  /* 0x800000040b0b8290 */ /* 0x000fe4000fffe0ff */
[----:B------:R-:W-:Y:S02]  /*5a30*/  UIMAD UR7, UR43, UR8, UR38 ;  /* 0x000000082b0772a4 */ /* 0x000fe4000f8e0226 */
[----:B------:R-:W-:Y:S02]  /*5a40*/  @!UP0 UIMAD UR6, UR11, UR42, UR5 ;  /* 0x0000002a0b0682a4 */ /* 0x000fe4000f8e0205 */
[----:B------:R-:W-:Y:S01]  /*5a50*/  UIMAD UR4, UR58, UR9, UR37 ;  /* 0x000000093a0472a4 */ /* 0x000fe2000f8e0225 */
[----:B------:R-:W-:Y:S02]  /*5a60*/  @!UP0 UMOV UR5, UR10 ;  /* 0x0000000a00058c82 */ /* 0x000fe40008000000 */
[----:B------:R-:W-:Y:S02]  /*5a70*/  UIMAD UR38, UR5, UR43, UR7 ;  /* 0x0000002b052672a4 */ /* 0x000fe4000f8e0207 */
[----:B------:R-:W-:Y:S11]  /*5a80*/  UIMAD UR37, UR6, UR58, UR4 ;  /* 0x0000003a062572a4 */ /* 0x000ff6000f8e0204 */
[----:B------:R-:W-:Y:S01]  /*5a90*/  @!UPT UIADD3 URZ, UPT, UPT, URZ, URZ, URZ ;  /* 0x000000fffffff290 */ /* 0x000fe2000fffe0ff */
.L_x_89:
[----:B------:R-:W-:Y:S01]  /*5aa0*/  UISETP.NE.AND UP0, UPT, UR39, 0x1, UPT ;  /* 0x000000012700788c */ /* 0x000fe2000bf05270 */
[----:B------:R-:W-:Y:S01]  /*5ab0*/  R2UR UR11, R59 ;  /* 0x000000003b0b72ca */ /* 0x000fe200000e0000 */
[----:B------:R-:W-:Y:S01]  /*5ac0*/  USHF.L.U32 UR50, UR26, 0x6, URZ ;  /* 0x000000061a327899 */ /* 0x000fe200080006ff */
[----:B------:R-:W-:Y:S01]  /*5ad0*/  IADD3 R51, PT, PT, R51, 0x1, RZ ;  /* 0x0000000133337810 */ /* 0x000fe20007ffe0ff */
[----:B------:R-:W-:Y:S07]  /*5ae0*/  USHF.L.U32 UR49, UR27, 0x6, URZ ;  /* 0x000000061b317899 */ /* 0x000fee00080006ff */
[----:B------:R-:W1:Y:S01]  /*5af0*/  @!UP0 LDCU.128 UR12, c[0x0][0xb10] ;  /* 0x00016200ff0c87ac */ /* 0x000e620008000c00 */
[----:B------:R-:W2:Y:S01]  /*5b00*/  @!UP0 LDCU UR5, c[0x0][0xb0c] ;  /* 0x00016180ff0587ac */ /* 0x000ea20008000800 */
[----:B------:R-:W3:Y:S01]  /*5b10*/  @!UP0 LDCU UR10, c[0x0][0xb20] ;  /* 0x00016400ff0a87ac */ /* 0x000ee20008000800 */
[----:B-1----:R-:W-:Y:S02]  /*5b20*/  UIMAD.WIDE.U32 UR8, UR38, UR12, URZ ;  /* 0x0000000c260872a5 */ /* 0x002fe4000f8e00ff */
[----:B------:R-:W-:Y:S02]  /*5b30*/  UIMAD.WIDE.U32 UR6, UR37, UR15, URZ ;  /* 0x0000000f250672a5 */ /* 0x000fe4000f8e00ff */
[----:B------:R-:W-:Y:S03]  /*5b40*/  @!UP0 UISETP.NE.AND UP1, UPT, UR14, 0x1, UPT ;  /* 0x000000010e00888c */ /* 0x000fe6000bf25270 */
[----:B------:R-:W-:Y:S01]  /*5b50*/  @!UP0 UMOV UR4, UR9 ;  /* 0x0000000900048c82 */ /* 0x000fe20008000000 */
[----:B--2---:R-:W-:Y:S02]  /*5b60*/  @!UP0 UISETP.NE.AND UP2, UPT, UR5, 0x1, UPT ;  /* 0x000000010500888c */ /* 0x004fe4000bf45270 */
[----:B------:R-:W-:Y:S01]  /*5b70*/  @!UP0 USHF.R.U32.HI UR4, URZ, UR13, UR4 ;  /* 0x0000000dff048299 */ /* 0x000fe20008011604 */
[----:B------:R-:W-:Y:S02]  /*5b80*/  @!UP0 UMOV UR6, UR7 ;  /* 0x0000000700068c82 */ /* 0x000fe40008000000 */
[----:B---3--:R-:W-:Y:S02]  /*5b90*/  @!UP0 USHF.R.U32.HI UR6, URZ, UR10, UR6 ;  /* 0x0000000aff068299 */ /* 0x008fe40008011606 */
[----:B------:R-:W-:Y:S02]  /*5ba0*/  @!UP0 USEL UR7, UR38, UR4, !UP2 ;  /* 0x0000000426078287 */ /* 0x000fe4000d000000 */
[----:B------:R-:W-:Y:S04]  /*5bb0*/  @!UP0 USEL UR6, UR37, UR6, !UP1 ;  /* 0x0000000625068287 */ /* 0x000fe8000c800000 */
[----:B------:R-:W-:Y:S02]  /*5bc0*/  @!UP0 UIADD3 UR4, UPT, UPT, -UR7, UR6, URZ ;  /* 0x0000000607048290 */ /* 0x000fe4000fffe1ff */
[----:B------:R-:W-:Y:S02]  /*5bd0*/  @!UP0 UIADD3 UR6, UPT, UPT, UR7, -UR6, URZ ;  /* 0x8000000607068290 */ /* 0x000fe4000fffe0ff */
[----:B------:R-:W-:Y:S02]  /*5be0*/  @!UP0 UIMAD UR38, UR4, UR5, UR38 ;  /* 0x00000005042682a4 */ /* 0x000fe4000f8e0226 */
[----:B------:R-:W-:Y:S02]  /*5bf0*/  @!UP0 UIMAD UR37, UR6, UR14, UR37 ;  /* 0x0000000e062582a4 */ /* 0x000fe4000f8e0225 */
[----:B------:R-:W-:Y:S09]  /*5c00*/  ULOP3.LUT UP0, URZ, UR11, 0x1b0, URZ, 0xc0, !UPT ;  /* 0x000001b00bff7892 */ /* 0x000ff2000f80c0ff */
[----:B------:R-:W-:Y:S05]  /*5c10*/  BRA.U !UP0, `(.L_x_90) ;  /* 0x00000001087c7547 */ /* 0x000fea000b800000 */
[----:B------:R-:W1:Y:S01]  /*5c20*/  LDCU.64 UR8, c[0x4][0x80] ;  /* 0x01001000ff0877ac */ /* 0x000e620008000a00 */
[----:B------:R-:W-:Y:S01]  /*5c30*/  MOV R2, 0x0 ;  /* 0x0000000000027802 */ /* 0x000fe20000000f00 */
[----:B------:R-:W-:Y:S02]  /*5c40*/  HFMA2 R12, -RZ, RZ, 0, 5.9604644775390625e-08 ;  /* 0x00000001ff0c7431 */ /* 0x000fe400000001ff */
[----:B------:R-:W-:Y:S01]  /*5c50*/  IMAD.MOV.U32 R8, RZ, RZ, 0x70 ;  /* 0x00000070ff087424 */ /* 0x000fe200078e00ff */
[----:B------:R2:W3:Y:S01]  /*5c60*/  LDC.64 R14, c[0x4][R2] ;  /* 0x01000000020e7b82 */ /* 0x0004e20000000a00 */
[----:B------:R-:W4:Y:S01]  /*5c70*/  LDCU.64 UR6, c[0x4][0x88] ;  /* 0x01001100ff0677ac */ /* 0x000f220008000a00 */
[----:B------:R-:W-:Y:S01]  /*5c80*/  IMAD.MOV.U32 R13, RZ, RZ, RZ ;  /* 0x000000ffff0d7224 */ /* 0x000fe200078e00ff */
[----:B------:R-:W2:Y:S01]  /*5c90*/  LDCU.64 UR4, c[0x4][0x8] ;  /* 0x01000100ff0477ac */ /* 0x000ea20008000a00 */
[----:B-1----:R-:W-:Y:S01]  /*5ca0*/  MOV R5, UR9 ;  /* 0x0000000900057c02 */ /* 0x002fe20008000f00 */
[----:B------:R-:W-:Y:S01]  /*5cb0*/  IMAD.U32 R4, RZ, RZ, UR8 ;  /* 0x00000008ff047e24 */ /* 0x000fe2000f8e00ff */
[----:B----4-:R-:W-:Y:S01]  /*5cc0*/  MOV R7, UR7 ;  /* 0x0000000700077c02 */ /* 0x010fe20008000f00 */
[----:B------:R-:W-:Y:S01]  /*5cd0*/  IMAD.U32 R6, RZ, RZ, UR6 ;  /* 0x00000006ff067e24 */ /* 0x000fe2000f8e00ff */
[----:B--2---:R-:W-:Y:S01]  /*5ce0*/  MOV R11, UR5 ;  /* 0x00000005000b7c02 */ /* 0x004fe20008000f00 */
[----:B------:R-:W-:Y:S02]  /*5cf0*/  IMAD.U32 R10, RZ, RZ, UR4 ;  /* 0x00000004ff0a7e24 */ /* 0x000fe4000f8e00ff */
[----:B------:R-:W-:Y:S07]  /*5d00*/  LEPC R20, `(.L_x_91) ;  /* 0x000000001014794e */ /* 0x000fee0000000000 */
[----:B---3-5:R-:W-:Y:S05]  /*5d10*/  CALL.ABS.NOINC R14 ;  /* 0x000000000e007343 */ /* 0x028fea0003c00000 */
.L_x_91:
[----:B------:R-:W1:Y:S01]  /*5d20*/  LDCU.64 UR8, c[0x4][0x80] ;  /* 0x01001000ff0877ac */ /* 0x000e620008000a00 */
[----:B------:R-:W2:Y:S01]  /*5d30*/  LDC.64 R2, c[0x4][R2] ;  /* 0x0100000002027b82 */ /* 0x000ea20000000a00 */
[----:B------:R-:W-:Y:S02]  /*5d40*/  HFMA2 R12, -RZ, RZ, 0, 5.9604644775390625e-08 ;  /* 0x00000001ff0c7431 */ /* 0x000fe400000001ff */
[----:B------:R-:W-:Y:S02]  /*5d50*/  IMAD.MOV.U32 R8, RZ, RZ, 0x70 ;  /* 0x00000070ff087424 */ /* 0x000fe400078e00ff */
[----:B------:R-:W-:Y:S01]  /*5d60*/  IMAD.MOV.U32 R13, RZ, RZ, RZ ;  /* 0x000000ffff0d7224 */ /* 0x000fe200078e00ff */
[----:B------:R-:W3:Y:S01]  /*5d70*/  LDCU.64 UR6, c[0x4][0x88] ;  /* 0x01001100ff0677ac */ /* 0x000ee20008000a00 */
[----:B------:R-:W4:Y:S01]  /*5d80*/  LDCU.64 UR4, c[0x4][0x8] ;  /* 0x01000100ff0477ac */ /* 0x000f220008000a00 */
[----:B-1----:R-:W-:Y:S02]  /*5d90*/  MOV R4, UR8 ;  /* 0x0000000800047c02 */ /* 0x002fe40008000f00 */
[----:B------:R-:W-:Y:S02]  /*5da0*/  MOV R5, UR9 ;  /* 0x0000000900057c02 */ /* 0x000fe40008000f00 */
[----:B---3--:R-:W-:Y:S01]  /*5db0*/  MOV R7, UR7 ;  /* 0x0000000700077c02 */ /* 0x008fe20008000f00 */
[----:B------:R-:W-:Y:S01]  /*5dc0*/  IMAD.U32 R6, RZ, RZ, UR6 ;  /* 0x00000006ff067e24 */ /* 0x000fe2000f8e00ff */
[----:B----4-:R-:W-:Y:S01]  /*5dd0*/  MOV R11, UR5 ;  /* 0x00000005000b7c02 */ /* 0x010fe20008000f00 */
[----:B------:R-:W-:Y:S02]  /*5de0*/  IMAD.U32 R10, RZ, RZ, UR4 ;  /* 0x00000004ff0a7e24 */ /* 0x000fe4000f8e00ff */
[----:B------:R-:W-:Y:S07]  /*5df0*/  LEPC R20, `(.L_x_90) ;  /* 0x000000001014794e */ /* 0x000fee0000000000 */
[----:B--2---:R-:W-:Y:S05]  /*5e00*/  CALL.ABS.NOINC R2 ;  /* 0x0000000002007343 */ /* 0x004fea0003c00000 */
.L_x_90:
[----:B------:R-:W-:Y:S02]  /*5e10*/  R2UR UR6, R49 ;  /* 0x00000000310672ca */ /* 0x000fe400000e0000 */
[----:B------:R-:W-:Y:S02]  /*5e20*/  R2UR UR5, R57 ;  /* 0x00000000390572ca */ /* 0x000fe400000e0000 */
[----:B------:R-:W-:Y:S02]  /*5e30*/  R2UR UR4, R56 ;  /* 0x00000000380472ca */ /* 0x000fe400000e0000 */
[----:B------:R-:W-:Y:S02]  /*5e40*/  ISETP.NE.U32.AND P4, PT, R42, RZ, PT ;  /* 0x000000ff2a00720c */ /* 0x000fe40003f85070 */
[----:B------:R-:W-:Y:S02]  /*5e50*/  ISETP.NE.U32.AND P2, PT, RZ, UR60, PT ;  /* 0x0000003cff007c0c */ /* 0x000fe4000bf45070 */
[----:B------:R-:W-:Y:S02]  /*5e60*/  ISETP.NE.AND.EX P4, PT, R43, RZ, PT, P4 ;  /* 0x000000ff2b00720c */ /* 0x000fe40003f85340 */
[----:B------:R-:W-:Y:S01]  /*5e70*/  ISETP.NE.AND.EX P2, PT, RZ, UR61, PT, P2 ;  /* 0x0000003dff007c0c */ /* 0x000fe2000bf45320 */
[----:B------:R-:W-:Y:S02]  /*5e80*/  UISETP.NE.AND UP2, UPT, UR6, URZ, UPT ;  /* 0x000000ff0600728c */ /* 0x000fe4000bf45270 */
[----:B------:R-:W-:Y:S04]  /*5e90*/  UISETP.NE.U32.AND UP0, UPT, UR5, URZ, UPT ;  /* 0x000000ff0500728c */ /* 0x000fe8000bf05070 */
[----:B------:R-:W-:Y:S01]  /*5ea0*/  UISETP.NE.AND.EX UP1, UPT, UR4, URZ, UPT, UP0 ;  /* 0x000000ff0400728c */ /* 0x000fe2000bf25300 */
[----:B------:R-:W-:Y:S01]  /*5eb0*/  PLOP3.LUT P1, PT, PT, PT, UP2, 0x80, 0x8 ;  /* 0x000000000008781c */ /* 0x000fe20003f2f028 */
[----:B------:R-:W-:Y:S03]  /*5ec0*/  UPLOP3.LUT UP0, UPT, UPT, UPT, UPT, 0x40, 0x4 ;  /* 0x000000000004789c */ /* 0x000fe60003f0e870 */
[----:B------:R-:W-:Y:S06]  /*5ed0*/  @UP2 UPLOP3.LUT UP0, UPT, UPT, UPT, UP1, 0x80, 0x8 ;  /* 0x000000000008289c */ /* 0x000fec0003f0f010 */
[----:B------:R-:W-:Y:S01]  /*5ee0*/  PLOP3.LUT P0, PT, PT, PT, UP0, 0x80, 0x8 ;  /* 0x000000000008781c */ /* 0x000fe20003f0f008 */
[----:B------:R-:W-:Y:S01]  /*5ef0*/  @!UPT UIADD3 URZ, UPT, UPT, URZ, URZ, URZ ;  /* 0x000000fffffff290 */ /* 0x000fe2000fffe0ff */
[----:B------:R-:W-:Y:S11]  /*5f00*/  BRA.U !UP1, `(.L_x_92) ;  /* 0x0000000109407547 */ /* 0x000ff6000b800000 */
[----:B------:R-:W-:Y:S01]  /*5f10*/  UISETP.NE.U32.AND UP0, UPT, UR60, URZ, UPT ;  /* 0x000000ff3c00728c */ /* 0x000fe2000bf05070 */
[----:B------:R-:W-:Y:S01]  /*5f20*/  R2UR UR6, R57 ;  /* 0x00000000390672ca */ /* 0x000fe200000e0000 */
[----:B------:R-:W1:Y:S01]  /*5f30*/  LDCU.64 UR8, c[0x0][0x358] ;  /* 0x00006b00ff0877ac */ /* 0x000e620008000a00 */
[----:B------:R-:W-:Y:S02]  /*5f40*/  HFMA2 R45, -RZ, RZ, 0, 5.9604644775390625e-08 ;  /* 0x00000001ff2d7431 */ /* 0x000fe400000001ff */
[----:B------:R-:W-:Y:S01]  /*5f50*/  IMAD.MOV.U32 R0, RZ, RZ, 0x1 ;  /* 0x00000001ff007424 */ /* 0x000fe200078e00ff */
[----:B------:R-:W-:Y:S06]  /*5f60*/  UISETP.NE.AND.EX UP0, UPT, UR61, URZ, UPT, UP0 ;  /* 0x000000ff3d00728c */ /* 0x000fec000bf05300 */
[----:B------:R-:W-:Y:S05]  /*5f70*/  PLOP3.LUT P3, PT, PT, PT, UP0, 0x80, 0x8 ;  /* 0x000000000008781c */ /* 0x000fea0003f6f008 */
[----:B------:R-:W2:Y:S01]  /*5f80*/  @UP0 LDCU.64 UR4, c[0x0][0x888] ;  /* 0x00011100ff0407ac */ /* 0x000ea20008000a00 */
[----:B------:R-:W-:Y:S07]  /*5f90*/  @UP0 UIMAD UR6, UR36, UR6, URZ ;  /* 0x00000006240602a4 */ /* 0x000fee000f8e02ff */
[----:B------:R-:W-:Y:S01]  /*5fa0*/  @!P3 PRMT R45, R0, 0x7610, R45 ;  /* 0x00007610002db816 */ /* 0x000fe2000000002d */
[----:B--2---:R-:W-:Y:S06]  /*5fb0*/  @UP0 UIMAD.WIDE UR4, UR6, 0x4, UR4 ;  /* 0x00000004060408a5 */ /* 0x004fec000f8e0204 */
[----:B-----5:R-:W-:Y:S02]  /*5fc0*/  IMAD.U32 R26, RZ, RZ, UR4 ;  /* 0x00000004ff1a7e24 */ /* 0x020fe4000f8e00ff */
[----:B------:R-:W-:Y:S03]  /*5fd0*/  IMAD.U32 R27, RZ, RZ, UR5 ;  /* 0x00000005ff1b7e24 */ /* 0x000fe6000f8e00ff */
[----:B------:R-:W2:Y:S02]  /*5fe0*/  @!UP0 LDCU UR4, c[0x0][0x880] ;  /* 0x00011000ff0487ac */ /* 0x000ea40008000800 */
[----:B-1----:R1:W5:Y:S02]  /*5ff0*/  @P3 LDG.E R26, desc[UR8][R26.64] ;  /* 0x000000081a1a3981 */ /* 0x002364000c1e1900 */
[----:B-12---:R-:W-:Y:S02]  /*6000*/  @!P3 MOV R26, UR4 ;  /* 0x00000004001abc02 */ /* 0x006fe40008000f00 */
.L_x_92:
[----:B------:R-:W-:Y:S05]  /*6010*/  @!P4 BRA `(.L_x_93) ;  /* 0x000000000024c947 */ /* 0x000fea0003800000 */
[----:B------:R-:W-:Y:S01]  /*6020*/  ISETP.NE.U32.AND P3, PT, R40, RZ, PT ;  /* 0x000000ff2800720c */ /* 0x000fe20003f65070 */
[----:B------:R-:W1:Y:S03]  /*6030*/  LDCU.64 UR4, c[0x0][0x358] ;  /* 0x00006b00ff0477ac */ /* 0x000e660008000a00 */
[----:B------:R-:W-:Y:S11]  /*6040*/  ISETP.NE.AND.EX P3, PT, R41, RZ, PT, P3 ;  /* 0x000000ff2900720c */ /* 0x000ff60003f65330 */
[----:B------:R-:W-:Y:S02]  /*6050*/  @!UPT UIADD3 URZ, UPT, UPT, URZ, URZ, URZ ;  /* 0x000000fffffff290 */ /* 0x000fe4000fffe0ff */
[----:B------:R-:W2:Y:S01]  /*6060*/  @P3 LDC.64 R2, c[0x0][0x8a8] ;  /* 0x00022a00ff023b82 */ /* 0x000ea20000000a00 */
[----:B------:R-:W-:Y:S04]  /*6070*/  @P3 IMAD R0, R42, UR36, RZ ;  /* 0x000000242a003c24 */ /* 0x000fe8000f8e02ff */
[----:B--2---:R-:W-:Y:S05]  /*6080*/  @P3 IMAD.WIDE R2, R0, 0x4, R2 ;  /* 0x0000000400023825 */ /* 0x004fea00078e0202 */
[----:B-1---5:R1:W5:Y:S02]  /*6090*/  @P3 LDG.E R24, desc[UR4][R2.64] ;  /* 0x0000000402183981 */ /* 0x022364000c1e1900 */
[----:B-1----:R-:W2:Y:S02]  /*60a0*/  @!P3 LDC R24, c[0x0][0x8a0] ;  /* 0x00022800ff18bb82 */ /* 0x002ea40000000800 */
.L_x_93:
[----:B-----5:R-:W-:Y:S01]  /*60b0*/  FSETP.NEU.AND P3, PT, R26, RZ, PT ;  /* 0x000000ff1a00720b */ /* 0x020fe20003f6d000 */
[----:B------:R-:W-:Y:S01]  /*60c0*/  IMAD.U32 R2, RZ, RZ, UR46 ;  /* 0x0000002eff027e24 */ /* 0x000fe2000f8e00ff */
[----:B------:R-:W-:Y:S01]  /*60d0*/  SEL R5, RZ, 0xffffffff, P2 ;  /* 0xffffffffff057807 */ /* 0x000fe20001000000 */
[----:B------:R-:W-:Y:S01]  /*60e0*/  ULOP3.LUT UR4, UR55, 0x1, URZ, 0x3c, !UPT ;  /* 0x0000000137047892 */ /* 0x000fe2000f8e3cff */
[----:B------:R-:W-:Y:S01]  /*60f0*/  @P1 LOP3.LUT P2, RZ, R45, 0xff, RZ, 0xc0, !PT ;  /* 0x000000ff2dff1812 */ /* 0x000fe2000784c0ff */
[----:B------:R-:W-:Y:S01]  /*6100*/  BSSY B1, `(.L_x_94) ;  /* 0x000003d000017945 */ /* 0x000fe20003800000 */
[----:B------:R-:W-:Y:S01]  /*6110*/  @P1 SEL R0, RZ, 0xffffffff, P3 ;  /* 0xffffffffff001807 */ /* 0x000fe20001800000 */
[----:B------:R-:W-:Y:S01]  /*6120*/  IMAD.MOV.U32 R65, RZ, RZ, 0x1 ;  /* 0x00000001ff417424 */ /* 0x000fe200078e00ff */
[----:B------:R-:W-:Y:S01]  /*6130*/  LEA R2, R2, UR44, 0x3 ;  /* 0x0000002c02027c11 */ /* 0x000fe2000f8e18ff */
[----:B------:R-:W-:Y:S01]  /*6140*/  IMAD.U32 R63, RZ, RZ, UR4 ;  /* 0x00000004ff3f7e24 */ /* 0x000fe2000f8e00ff */
[----:B------:R-:W-:Y:S01]  /*6150*/  @P0 SEL R0, R5, R0, !P2 ;  /* 0x0000000005000207 */ /* 0x000fe20005000000 */
[----:B------:R-:W-:Y:S01]  /*6160*/  IMAD.U32 R64, RZ, RZ, UR46 ;  /* 0x0000002eff407e24 */ /* 0x000fe2000f8e00ff */
[----:B------:R-:W-:Y:S02]  /*6170*/  LEA R27, R22, UR44, 0x3 ;  /* 0x0000002c161b7c11 */ /* 0x000fe4000f8e18ff */
[----:B------:R-:W-:Y:S02]  /*6180*/  CS2R R38, SRZ ;  /* 0x0000000000267805 */ /* 0x000fe4000001ff00 */
[----:B------:R-:W-:Y:S02]  /*6190*/  @P1 LOP3.LUT R0, R0, 0x1, RZ, 0xc0, !PT ;  /* 0x0000000100001812 */ /* 0x000fe400078ec0ff */
[----:B------:R-:W-:Y:S02]  /*61a0*/  CS2R R36, SRZ ;  /* 0x0000000000247805 */ /* 0x000fe4000001ff00 */
[----:B------:R-:W-:Y:S02]  /*61b0*/  SHF.L.U32 R3, R53, 0x1f, RZ ;  /* 0x0000001f35037819 */ /* 0x000fe400000006ff */
[----:B------:R-:W-:Y:S02]  /*61c0*/  CS2R R30, SRZ ;  /* 0x00000000001e7805 */ /* 0x000fe4000001ff00 */
[----:B------:R-:W-:Y:S02]  /*61d0*/  ISETP.NE.U32.OR P5, PT, R0, 0x1, !P1 ;  /* 0x000000010000780c */ /* 0x000fe40004fa5470 */
[----:B------:R-:W-:Y:S02]  /*61e0*/  CS2R R28, SRZ ;  /* 0x00000000001c7805 */ /* 0x000fe4000001ff00 */
[----:B------:R-:W-:Y:S02]  /*61f0*/  PLOP3.LUT P2, PT, PT, PT, UP1, 0x80, 0x8 ;  /* 0x000000000008781c */ /* 0x000fe40003f4f018 */
[----:B------:R-:W-:Y:S02]  /*6200*/  LEA.HI R25, R22, R22, RZ, 0x1 ;  /* 0x0000001616197211 */ /* 0x000fe400078f08ff */
[----:B------:R-:W-:Y:S02]  /*6210*/  LOP3.LUT P4, R50, R45, 0xff, RZ, 0xc0, !PT ;  /* 0x000000ff2d327812 */ /* 0x000fe4000788c0ff */
[----:B------:R-:W-:Y:S02]  /*6220*/  SEL R4, RZ, 0xffffffff, P3 ;  /* 0xffffffffff047807 */ /* 0x000fe40001800000 */
[----:B------:R-:W-:Y:S02]  /*6230*/  P2R R61, PR, RZ, 0x20 ;  /* 0x00000020ff3d7803 */ /* 0x000fe40000000000 */
[----:B------:R-:W-:Y:S03]  /*6240*/  @P5 SHF.L.U32 R0, R63, 0x1f, RZ ;  /* 0x0000001f3f005819 */ /* 0x000fe600000006ff */
[----:B------:R-:W-:Y:S01]  /*6250*/  @P2 SEL R4, R5, R4, !P4 ;  /* 0x0000000405042207 */ /* 0x000fe20006000000 */
[----:B------:R1:W3:Y:S03]  /*6260*/  @P5 SYNCS.PHASECHK.TRANS64.TRYWAIT P1, [R2+URZ+0x50], R0 ;  /* 0x00005000020055a7 */ /* 0x0002e600080211ff */
[----:B------:R-:W-:Y:S04]  /*6270*/  LOP3.LUT R4, R4, 0x1, RZ, 0xc0, !PT ;  /* 0x0000000104047812 */ /* 0x000fe800078ec0ff */
[----:B------:R-:W-:Y:S04]  /*6280*/  ISETP.NE.U32.AND P2, PT, R4, 0x1, PT ;  /* 0x000000010400780c */ /* 0x000fe80003f45070 */
[----:B------:R-:W-:Y:S01]  /*6290*/  P2R R66, PR, RZ, 0x4 ;  /* 0x00000004ff427803 */ /* 0x000fe20000000000 */
[----:B------:R4:W2:Y:S01]  /*62a0*/  SYNCS.PHASECHK.TRANS64.TRYWAIT P0, [R27+URZ+0xb0], R3 ;  /* 0x0000b0031b0075a7 */ /* 0x0008a200080011ff */
[C---:B-1----:R-:W-:Y:S01]  /*62b0*/  IMAD.SHL.U32 R0, R25.reuse, 0x20, RZ ;  /* 0x0000002019007824 */ /* 0x042fe200078e00ff */
[----:B------:R-:W-:Y:S04]  /*62c0*/  LOP3.LUT R25, R25, 0xffe, RZ, 0xc0, !PT ;  /* 0x00000ffe19197812 */ /* 0x000fe800078ec0ff */
[----:B------:R-:W-:Y:S01]  /*62d0*/  LOP3.LUT R0, R0, 0xffffffc0, RZ, 0xc0, !PT ;  /* 0xffffffc000007812 */ /* 0x000fe200078ec0ff */
[----:B------:R-:W-:Y:S04]  /*62e0*/  IMAD.IADD R25, R22, 0x1, -R25 ;  /* 0x0000000116197824 */ /* 0x000fe800078e0a19 */
[----:B------:R-:W-:Y:S04]  /*62f0*/  IMAD.IADD R0, R23, 0x1, R0 ;  /* 0x0000000117007824 */ /* 0x000fe800078e0200 */
[----:B------:R-:W-:Y:S01]  /*6300*/  IMAD R25, R25, 0x100000, R0 ;  /* 0x0010000019197824 */ /* 0x000fe200078e0200 */
[----:B---3--:R-:W-:Y:S01]  /*6310*/  @P5 SEL R65, RZ, 0x1, !P1 ;  /* 0x00000001ff415807 */ /* 0x008fe20004800000 */
[----:B----4-:R-:W-:Y:S06]  /*6320*/  @!P5 BRA `(.L_x_95) ;  /* 0x000000000068d947 */ /* 0x010fec0003800000 */
[----:B------:R-:W-:Y:S01]  /*6330*/  HFMA2 R31, -RZ, RZ, 0, 0 ;  /* 0x00000000ff1f7431 */ /* 0x000fe200000001ff */
[----:B------:R-:W-:Y:S01]  /*6340*/  ISETP.NE.AND P1, PT, R65, RZ, PT ;  /* 0x000000ff4100720c */ /* 0x000fe20003f25270 */
[----:B------:R-:W-:Y:S01]  /*6350*/  IMAD.U32 R0, RZ, RZ, UR46 ;  /* 0x0000002eff007e24 */ /* 0x000fe2000f8e00ff */
[----:B------:R-:W-:Y:S11]  /*6360*/  BSSY B0, `(.L_x_96) ;  /* 0x0000005000007945 */ /* 0x000ff60003800000 */
[----:B------:R-:W-:Y:S05]  /*6370*/  @P1 BRA `(.L_x_97) ;  /* 0x00000000000c1947 */ /* 0x000fea0003800000 */
[----:B------:R-:W-:Y:S04]  /*6380*/  SHF.L.U32 R4, R63, 0x1f, RZ ;  /* 0x0000001f3f047819 */ /* 0x000fe800000006ff */
[----:B------:R-:W1:Y:S02]  /*6390*/  SYNCS.PHASECHK.TRANS64.TRYWAIT P1, [R2+URZ+0x50], R4 ;  /* 0x00005004020075a7 */ /* 0x000e6400080211ff */
[----:B-1----:R-:W-:Y:S05]  /*63a0*/  @!P1 BRA `(.L_x_98) ;  /* 0x0000001c00cc9947 */ /* 0x002fea0003800000 */
.L_x_97:
[----:B------:R-:W-:Y:S05]  /*63b0*/  BSYNC B0 ;  /* 0x0000000000007941 */ /* 0x000fea0003800000 */
.L_x_96:
[----:B------:R-:W-:Y:S01]  /*63c0*/  ISETP.NE.AND P1, PT, R66, RZ, PT ;  /* 0x000000ff4200720c */ /* 0x000fe20003f25270 */
[----:B------:R-:W-:Y:S01]  /*63d0*/  IMAD.MOV.U32 R30, RZ, RZ, RZ ;  /* 0x000000ffff1e7224 */ /* 0x000fe200078e00ff */
[----:B------:R-:W-:Y:S02]  /*63e0*/  CS2R R28, SRZ ;  /* 0x00000000001c7805 */ /* 0x000fe4000001ff00 */
[----:B------:R-:W-:Y:S02]  /*63f0*/  CS2R R38, SRZ ;  /* 0x0000000000267805 */ /* 0x000fe4000001ff00 */
[----:B------:R-:W-:Y:S07]  /*6400*/  CS2R R36, SRZ ;  /* 0x0000000000247805 */ /* 0x000fee000001ff00 */
[----:B-1----:R-:W-:Y:S01]  /*6410*/  @P1 IMAD R2, R0, 0x800, R44 ;  /* 0x0000080000021824 */ /* 0x002fe200078e022c */
[----:B------:R-:W-:Y:S05]  /*6420*/  @P1 WARPSYNC.ALL ;  /* 0x0000000000001948 */ /* 0x000fea0003800000 */
[----:B------:R-:W-:Y:S01]  /*6430*/  @P1 LEA R2, R2, UR44, 0x1 ;  /* 0x0000002c02021c11 */ /* 0x000fe2000f8e08ff */
[----:B------:R-:W-:Y:S04]  /*6440*/  UIADD3 UR4, UPT, UPT, UR46, 0x1, URZ ;  /* 0x000000012e047890 */ /* 0x000fe8000fffe0ff */
[----:B------:R1:W3:Y:S01]  /*6450*/  @P1 LDSM.16.M88.4 R28, [R2+0x200] ;  /* 0x00020000021c183b */ /* 0x0002e20000000200 */
[----:B------:R-:W-:Y:S01]  /*6460*/  UISETP.NE.AND UP0, UPT, UR4, 0x3, UPT ;  /* 0x000000030400788c */ /* 0x000fe2000bf05270 */
[----:B------:R-:W-:Y:S03]  /*6470*/  @P1 IMAD R0, R54, 0x2, R2 ;  /* 0x0000000236001824 */ /* 0x000fe600078e0202 */
[----:B------:R-:W-:Y:S02]  /*6480*/  USEL UR5, URZ, 0x1, UP0 ;  /* 0x00000001ff057887 */ /* 0x000fe40008000000 */
[----:B------:R1:W4:Y:S01]  /*6490*/  @P1 LDSM.16.M88.4 R36, [R0+0x200] ;  /* 0x000200000024183b */ /* 0x0003220000000200 */
[----:B------:R-:W-:Y:S03]  /*64a0*/  USEL UR4, UR4, URZ, UP0 ;  /* 0x000000ff04047287 */ /* 0x000fe60008000000 */
[----:B------:R-:W-:Y:S03]  /*64b0*/  LOP3.LUT R63, R63, UR5, RZ, 0x3c, !PT ;  /* 0x000000053f3f7c12 */ /* 0x000fe6000f8e3cff */
[----:B------:R-:W-:Y:S02]  /*64c0*/  IMAD.U32 R64, RZ, RZ, UR4 ;  /* 0x00000004ff407e24 */ /* 0x000fe4000f8e00ff */
.L_x_95:
[----:B------:R-:W-:Y:S05]  /*64d0*/  BSYNC B1 ;  /* 0x0000000000017941 */ /* 0x000fea0003800000 */
.L_x_94:
[----:B-1----:R-:W-:Y:S04]  /*64e0*/  SHF.R.U32.HI R0, RZ, 0x15, R25 ;  /* 0x00000015ff007819 */ /* 0x002fe80000011619 */
[----:B------:R-:W-:Y:S01]  /*64f0*/  LOP3.LUT P1, RZ, R0, 0x3, R46, 0x48, !PT ;  /* 0x0000000300ff7812 */ /* 0x000fe2000782482e */
[----:B------:R-:W-:Y:S01]  /*6500*/  @!UPT UIADD3 URZ, UPT, UPT, URZ, URZ, URZ ;  /* 0x000000fffffff290 */ /* 0x000fe2000fffe0ff */
[----:B--2---:R-:W-:Y:S11]  /*6510*/  @P0 BRA `(.L_x_99) ;  /* 0x0000000000080947 */ /* 0x004ff60003800000 */
[----:B------:R-:W1:Y:S02]  /*6520*/  SYNCS.PHASECHK.TRANS64.TRYWAIT P0, [R27+URZ+0xb0], R3 ;  /* 0x0000b0031b0075a7 */ /* 0x000e6400080011ff */
[----:B-1----:R-:W-:Y:S05]  /*6530*/  @!P0 BRA `(.L_x_100) ;  /* 0x0000001c007c8947 */ /* 0x002fea0003800000 */
.L_x_99:
[----:B------:R-:W-:Y:S05]  /*6540*/  @!P1 BRA `(.L_x_101) ;  /* 0x0000000000409947 */ /* 0x000fea0003800000 */
[----:B------:R-:W2:Y:S01]  /*6550*/  LDCU.64 UR8, c[0x4][0x70] ;  /* 0x01000e00ff0877ac */ /* 0x000ea20008000a00 */
[----:B-1----:R-:W-:Y:S01]  /*6560*/  MOV R3, 0x0 ;  /* 0x0000000000037802 */ /* 0x002fe20000000f00 */
[----:B------:R-:W-:Y:S02]  /*6570*/  HFMA2 R12, -RZ, RZ, 0, 5.9604644775390625e-08 ;  /* 0x00000001ff0c7431 */ /* 0x000fe400000001ff */
[----:B------:R-:W-:Y:S02]  /*6580*/  IMAD.MOV.U32 R8, RZ, RZ, 0x192 ;  /* 0x00000192ff087424 */ /* 0x000fe400078e00ff */
[----:B------:R-:W-:Y:S01]  /*6590*/  IMAD.MOV.U32 R13, RZ, RZ, RZ ;  /* 0x000000ffff0d7224 */ /* 0x000fe200078e00ff */
[----:B------:R-:W1:Y:S01]  /*65a0*/  LDCU.64 UR6, c[0x4][0x78] ;  /* 0x01000f00ff0677ac */ /* 0x000e620008000a00 */
[----:B------:R-:W3:Y:S01]  /*65b0*/  LDC.64 R2, c[0x4][R3] ;  /* 0x0100000003027b82 */ /* 0x000ee20000000a00 */
[----:B------:R-:W5:Y:S01]  /*65c0*/  LDCU.64 UR4, c[0x4][0x10] ;  /* 0x01000200ff0477ac */ /* 0x000f620008000a00 */
[----:B--2---:R-:W-:Y:S01]  /*65d0*/  MOV R5, UR9 ;  /* 0x0000000900057c02 */ /* 0x004fe20008000f00 */
[----:B------:R-:W-:Y:S01]  /*65e0*/  IMAD.U32 R4, RZ, RZ, UR8 ;  /* 0x00000008ff047e24 */ /* 0x000fe2000f8e00ff */
[----:B-1----:R-:W-:Y:S01]  /*65f0*/  MOV R7, UR7 ;  /* 0x0000000700077c02 */ /* 0x002fe20008000f00 */
[----:B------:R-:W-:Y:S01]  /*6600*/  IMAD.U32 R6, RZ, RZ, UR6 ;  /* 0x00000006ff067e24 */ /* 0x000fe2000f8e00ff */
[----:B-----5:R-:W-:Y:S01]  /*6610*/  MOV R11, UR5 ;  /* 0x00000005000b7c02 */ /* 0x020fe20008000f00 */
[----:B------:R-:W-:Y:S02]  /*6620*/  IMAD.U32 R10, RZ, RZ, UR4 ;  /* 0x00000004ff0a7e24 */ /* 0x000fe4000f8e00ff */
[----:B------:R-:W-:Y:S07]  /*6630*/  LEPC R20, `(.L_x_101) ;  /* 0x000000001014794e */ /* 0x000fee0000000000 */
[----:B---34-:R-:W-:Y:S05]  /*6640*/  CALL.ABS.NOINC R2 ;  /* 0x0000000002007343 */ /* 0x018fea0003c00000 */
.L_x_101:
[----:B-1-3--:R-:W-:Y:S01]  /*6650*/  SHF.L.U32 R3, R28, 0x10, RZ ;  /* 0x000000101c037819 */ /* 0x00afe200000006ff */
[----:B------:R-:W-:Y:S05]  /*6660*/  WARPSYNC.ALL ;  /* 0x0000000000007948 */ /* 0x000fea0003800000 */
[----:B------:R-:W-:Y:S01]  /*6670*/  R2UR UR4, R25 ;  /* 0x00000000190472ca */ /* 0x000fe200000e0000 */
[----:B------:R-:W-:Y:S01]  /*6680*/  BSSY.RECONVERGENT B0, `(.L_x_102) ;  /* 0x0000051000007945 */ /* 0x000fe20003800200 */
[----:B------:R-:W-:Y:S02]  /*6690*/  SHF.L.U32 R20, R30, 0x10, RZ ;  /* 0x000000101e147819 */ /* 0x000fe400000006ff */
[----:B------:R-:W-:Y:S02]  /*66a0*/  SHF.L.U32 R62, R54, 0x1, RZ ;  /* 0x00000001363e7819 */ /* 0x000fe400000006ff */
[----:B------:R-:W-:Y:S07]  /*66b0*/  ISETP.NE.AND P0, PT, R55, RZ, PT ;  /* 0x000000ff3700720c */ /* 0x000fee0003f05270 */
[----:B------:R-:W1:Y:S02]  /*66c0*/  LDTM.16dp256bit.x4 R4, tmem[UR4] ;  /* 0x00000004000479ee */ /* 0x000e640008120000 */
[----:B-1----:R-:W-:Y:S01]  /*66d0*/  FMUL R0, R24, R4 ;  /* 0x0000000418007220 */ /* 0x002fe20000400000 */
[----:B------:R-:W-:Y:S01]  /*66e0*/  LOP3.LUT R4, R28, 0xffff0000, RZ, 0xc0, !PT ;  /* 0xffff00001c047812 */ /* 0x000fe200078ec0ff */
[----:B------:R-:W-:Y:S01]  /*66f0*/  FMUL R2, R24, R5 ;  /* 0x0000000518027220 */ /* 0x000fe20000400000 */
[C---:B------:R-:W-:Y:S01]  /*6700*/  SHF.L.U32 R5, R29.reuse, 0x10, RZ ;  /* 0x000000101d057819 */ /* 0x040fe200000006ff */
[----:B------:R-:W-:Y:S01]  /*6710*/  FFMA R0, R26, R3, R0 ;  /* 0x000000031a007223 */ /* 0x000fe20000000000 */
[----:B------:R-:W-:Y:S01]  /*6720*/  FMUL R3, R24, R6 ;  /* 0x0000000618037220 */ /* 0x000fe20000400000 */
[----:B------:R-:W-:Y:S01]  /*6730*/  LOP3.LUT R6, R29, 0xffff0000, RZ, 0xc0, !PT ;  /* 0xffff00001d067812 */ /* 0x000fe200078ec0ff */
[----:B------:R-:W-:Y:S01]  /*6740*/  FFMA R2, R26, R4, R2 ;  /* 0x000000041a027223 */ /* 0x000fe20000000002 */
[----:B------:R-:W-:Y:S01]  /*6750*/  FMUL R7, R24, R7 ;  /* 0x0000000718077220 */ /* 0x000fe20000400000 */
[----:B------:R-:W-:Y:S01]  /*6760*/  FFMA R3, R26, R5, R3 ;  /* 0x000000051a037223 */ /* 0x000fe20000000003 */
[C---:B------:R-:W-:Y:S01]  /*6770*/  FMUL R4, R24.reuse, R8 ;  /* 0x0000000818047220 */ /* 0x040fe20000400000 */
[----:B------:R-:W-:Y:S01]  /*6780*/  FMUL R5, R24, R9 ;  /* 0x0000000918057220 */ /* 0x000fe20000400000 */
[----:B------:R-:W-:Y:S01]  /*6790*/  F2FP.BF16.F32.PACK_AB R32, R2, R0 ;  /* 0x000000000220723e */ /* 0x000fe200000010ff */
[----:B------:R-:W-:Y:S01]  /*67a0*/  FFMA R7, R26, R6, R7 ;  /* 0x000000061a077223 */ /* 0x000fe20000000007 */
[----:B------:R-:W-:Y:S01]  /*67b0*/  LOP3.LUT R0, R30, 0xffff0000, RZ, 0xc0, !PT ;  /* 0xffff00001e007812 */ /* 0x000fe200078ec0ff */
[----:B------:R-:W-:Y:S01]  /*67c0*/  FFMA R4, R26, R20, R4 ;  /* 0x000000141a047223 */ /* 0x000fe20000000004 */
[----:B------:R-:W-:Y:S01]  /*67d0*/  SHF.L.U32 R2, R31, 0x10, RZ ;  /* 0x000000101f027819 */ /* 0x000fe200000006ff */
[----:B------:R-:W-:Y:S01]  /*67e0*/  FMUL R6, R24, R10 ;  /* 0x0000000a18067220 */ /* 0x000fe20000400000 */
[----:B------:R-:W-:Y:S01]  /*67f0*/  F2FP.BF16.F32.PACK_AB R33, R7, R3 ;  /* 0x000000030721723e */ /* 0x000fe200000010ff */
[C---:B------:R-:W-:Y:S01]  /*6800*/  FFMA R5, R26.reuse, R0, R5 ;  /* 0x000000001a057223 */ /* 0x040fe20000000005 */
[----:B------:R-:W-:Y:S01]  /*6810*/  LOP3.LUT R3, R31, 0xffff0000, RZ, 0xc0, !PT ;  /* 0xffff00001f037812 */ /* 0x000fe200078ec0ff */
[----:B------:R-:W-:Y:S01]  /*6820*/  FFMA R6, R26, R2, R6 ;  /* 0x000000021a067223 */ /* 0x000fe20000000006 */
[----:B----4-:R-:W-:Y:S01]  /*6830*/  SHF.L.U32 R7, R36, 0x10, RZ ;  /* 0x0000001024077819 */ /* 0x010fe200000006ff */
[----:B------:R-:W-:Y:S01]  /*6840*/  FMUL R11, R24, R11 ;  /* 0x0000000b180b7220 */ /* 0x000fe20000400000 */
[----:B------:R-:W-:Y:S01]  /*6850*/  LOP3.LUT R0, R36, 0xffff0000, RZ, 0xc0, !PT ;  /* 0xffff000024007812 */ /* 0x000fe200078ec0ff */
[C---:B------:R-:W-:Y:S01]  /*6860*/  FMUL R8, R24.reuse, R12 ;  /* 0x0000000c18087220 */ /* 0x040fe20000400000 */
[----:B------:R-:W-:Y:S01]  /*6870*/  SHF.L.U32 R2, R37, 0x10, RZ ;  /* 0x0000001025027819 */ /* 0x000fe200000006ff */
[----:B------:R-:W-:Y:S01]  /*6880*/  FMUL R9, R24, R13 ;  /* 0x0000000d18097220 */ /* 0x000fe20000400000 */
[----:B------:R-:W-:Y:S01]  /*6890*/  F2FP.BF16.F32.PACK_AB R34, R5, R4 ;  /* 0x000000040522723e */ /* 0x000fe200000010ff */
[C---:B------:R-:W-:Y:S01]  /*68a0*/  FFMA R11, R26.reuse, R3, R11 ;  /* 0x000000031a0b7223 */ /* 0x040fe2000000000b */
[----:B------:R-:W-:Y:S01]  /*68b0*/  MOV R5, UR46 ;  /* 0x0000002e00057c02 */ /* 0x000fe20008000f00 */
[C---:B------:R-:W-:Y:S01]  /*68c0*/  FFMA R8, R26.reuse, R7, R8 ;  /* 0x000000071a087223 */ /* 0x040fe20000000008 */
[----:B------:R-:W-:Y:S01]  /*68d0*/  SHF.L.U32 R3, R39, 0x10, RZ ;  /* 0x0000001027037819 */ /* 0x000fe200000006ff */
[----:B------:R-:W-:Y:S01]  /*68e0*/  FFMA R9, R26, R0, R9 ;  /* 0x000000001a097223 */ /* 0x000fe20000000009 */
[----:B------:R-:W-:Y:S01]  /*68f0*/  LOP3.LUT R0, R37, 0xffff0000, RZ, 0xc0, !PT ;  /* 0xffff000025007812 */ /* 0x000fe200078ec0ff */
[C---:B------:R-:W-:Y:S01]  /*6900*/  FMUL R10, R24.reuse, R14 ;  /* 0x0000000e180a7220 */ /* 0x040fe20000400000 */
[----:B------:R-:W-:Y:S01]  /*6910*/  LOP3.LUT R4, R39, 0xffff0000, RZ, 0xc0, !PT ;  /* 0xffff000027047812 */ /* 0x000fe200078ec0ff */
[C---:B------:R-:W-:Y:S01]  /*6920*/  FMUL R15, R24.reuse, R15 ;  /* 0x0000000f180f7220 */ /* 0x040fe20000400000 */
[----:B------:R-:W-:Y:S01]  /*6930*/  FMUL R12, R24, R16 ;  /* 0x00000010180c7220 */ /* 0x000fe20000400000 */
[----:B------:R-:W-:Y:S01]  /*6940*/  FFMA R10, R26, R2, R10 ;  /* 0x000000021a0a7223 */ /* 0x000fe2000000000a */
[----:B------:R-:W-:Y:S01]  /*6950*/  LOP3.LUT R2, R38, 0xffff0000, RZ, 0xc0, !PT ;  /* 0xffff000026027812 */ /* 0x000fe200078ec0ff */
[----:B------:R-:W-:Y:S01]  /*6960*/  FFMA R15, R26, R0, R15 ;  /* 0x000000001a0f7223 */ /* 0x000fe2000000000f */
[----:B------:R-:W-:Y:S01]  /*6970*/  SHF.L.U32 R0, R38, 0x10, RZ ;  /* 0x0000001026007819 */ /* 0x000fe200000006ff */
[C---:B------:R-:W-:Y:S01]  /*6980*/  FMUL R13, R24.reuse, R17 ;  /* 0x00000011180d7220 */ /* 0x040fe20000400000 */
[C---:B------:R-:W-:Y:S01]  /*6990*/  FMUL R14, R24.reuse, R18 ;  /* 0x00000012180e7220 */ /* 0x040fe20000400000 */
[----:B------:R-:W-:Y:S01]  /*69a0*/  FMUL R19, R24, R19 ;  /* 0x0000001318137220 */ /* 0x000fe20000400000 */
[----:B------:R-:W-:Y:S01]  /*69b0*/  LEA R5, R5, R44, 0xb ;  /* 0x0000002c05057211 */ /* 0x000fe200078e58ff */
[C---:B------:R-:W-:Y:S01]  /*69c0*/  FFMA R12, R26.reuse, R0, R12 ;  /* 0x000000001a0c7223 */ /* 0x040fe2000000000c */
[C---:B------:R-:W-:Y:S01]  /*69d0*/  FFMA R13, R26.reuse, R2, R13 ;  /* 0x000000021a0d7223 */ /* 0x040fe2000000000d */
[C---:B------:R-:W-:Y:S01]  /*69e0*/  FFMA R14, R26.reuse, R3, R14 ;  /* 0x000000031a0e7223 */ /* 0x040fe2000000000e */
[----:B------:R-:W-:Y:S01]  /*69f0*/  FFMA R19, R26, R4, R19 ;  /* 0x000000041a137223 */ /* 0x000fe20000000013 */
[----:B------:R-:W-:Y:S02]  /*6a00*/  F2FP.BF16.F32.PACK_AB R35, R11, R6 ;  /* 0x000000060b23723e */ /* 0x000fe400000010ff */
[----:B------:R-:W-:Y:S02]  /*6a10*/  LEA R5, R5, UR44, 0x1 ;  /* 0x0000002c05057c11 */ /* 0x000fe4000f8e08ff */
[----:B------:R-:W-:Y:S02]  /*6a20*/  F2FP.BF16.F32.PACK_AB R8, R9, R8 ;  /* 0x000000080908723e */ /* 0x000fe400000010ff */
[----:B------:R-:W-:Y:S01]  /*6a30*/  F2FP.BF16.F32.PACK_AB R9, R15, R10 ;  /* 0x0000000a0f09723e */ /* 0x000fe200000010ff */
[----:B------:R1:W-:Y:S01]  /*6a40*/  STSM.16.M88.4 [R5+0x200], R32 ;  /* 0x0002002005007844 */ /* 0x0003e20000000200 */
[----:B------:R-:W-:Y:S02]  /*6a50*/  F2FP.BF16.F32.PACK_AB R10, R13, R12 ;  /* 0x0000000c0d0a723e */ /* 0x000fe400000010ff */
[----:B------:R-:W-:Y:S02]  /*6a60*/  F2FP.BF16.F32.PACK_AB R11, R19, R14 ;  /* 0x0000000e130b723e */ /* 0x000fe400000010ff */
[----:B------:R-:W-:Y:S05]  /*6a70*/  IADD3 R0, PT, PT, R62, 0x200, R5 ;  /* 0x000002003e007810 */ /* 0x000fea0007ffe005 */
[----:B------:R1:W-:Y:S01]  /*6a80*/  STSM.16.M88.4 [R0], R8 ;  /* 0x0000000800007844 */ /* 0x0003e20000000200 */
[----:B------:R-:W-:Y:S01]  /*6a90*/  @!PT LDS RZ, [RZ] ;  /* 0x00000000fffff984 */ /* 0x000fe20000000800 */
[----:B------:R-:W-:Y:S01]  /*6aa0*/  @!PT LDS RZ, [RZ] ;  /* 0x00000000fffff984 */ /* 0x000fe20000000800 */
[----:B------:R-:W-:Y:S01]  /*6ab0*/  @!PT LDS RZ, [RZ] ;  /* 0x00000000fffff984 */ /* 0x000fe20000000800 */
[----:B------:R-:W-:Y:S01]  /*6ac0*/  @!PT LDS RZ, [RZ] ;  /* 0x00000000fffff984 */ /* 0x000fe20000000800 */
[----:B------:R2:W-:Y:S07]  /*6ad0*/  MEMBAR.ALL.CTA ;  /* 0x0000000000007992 */ /* 0x0005ee0000008000 */
[----:B--2---:R-:W2:Y:S02]  /*6ae0*/  FENCE.VIEW.ASYNC.S ;  /* 0x00000000000073c6 */ /* 0x004ea40000000000 */
[----:B--2---:R-:W-:Y:S06]  /*6af0*/  BAR.SYNC.DEFER_BLOCKING 0x1, 0x80 ;  /* 0x0042000000007b1d */ /* 0x004fec0000010000 */
[----:B------:R-:W-:Y:S05]  /*6b00*/  @P0 BRA `(.L_x_103) ;  /* 0x0000000000200947 */ /* 0x000fea0003800000 */
[----:B------:R-:W2:Y:S01]  /*6b10*/  LDCU.64 UR6, c[0x0][0x348] ;  /* 0x00006900ff0677ac */ /* 0x000ea20008000a00 */
[----:B------:R-:W-:Y:S01]  /*6b20*/  ULEA UR5, UR46, UR44, 0xc ;  /* 0x0000002c2e057291 */ /* 0x000fe2000f8e60ff */
[----:B------:R-:W-:Y:S03]  /*6b30*/  UMOV UR51, UR36 ;  /* 0x0000002400337c82 */ /* 0x000fe60008000000 */
[----:B------:R-:W-:Y:S02]  /*6b40*/  UIADD3 UR48, UPT, UPT, UR5, 0x200, URZ ;  /* 0x0000020005307890 */ /* 0x000fe4000fffe0ff */
[----:B--2---:R-:W-:Y:S04]  /*6b50*/  UIADD3 UR4, UP0, UPT, UR6, 0x680, URZ ;  /* 0x0000068006047890 */ /* 0x004fe8000ff1e0ff */
[----:B------:R-:W-:Y:S09]  /*6b60*/  UIADD3.X UR5, UPT, UPT, URZ, UR7, URZ, UP0, !UPT ;  /* 0x00000007ff057290 */ /* 0x000ff200087fe4ff */
[----:B------:R2:W-:Y:S02]  /*6b70*/  UTMASTG.3D [UR48], [UR4] ;  /* 0x00000030040073b5 */ /* 0x0005e40008010000 */
[----:B--2---:R0:W-:Y:S02]  /*6b80*/  UTMACMDFLUSH ;  /* 0x00000000000079b7 */ /* 0x0041e40000000000 */
.L_x_103:
[----:B------:R-:W-:Y:S05]  /*6b90*/  BSYNC.RECONVERGENT B0 ;  /* 0x0000000000007941 */ /* 0x000fea0003800200 */
.L_x_102:
[----:B------:R-:W-:Y:S01]  /*6ba0*/  UIADD3 UR47, UPT, UPT, UR46, 0x1, URZ ;  /* 0x000000012e2f7890 */ /* 0x000fe2000fffe0ff */
[----:B------:R-:W-:Y:S03]  /*6bb0*/  BSSY.RECONVERGENT B0, `(.L_x_104) ;  /* 0x0000005000007945 */ /* 0x000fe60003800200 */
[----:B------:R-:W-:Y:S04]  /*6bc0*/  UISETP.NE.AND UP0, UPT, UR47, 0x3, UPT ;  /* 0x000000032f00788c */ /* 0x000fe8000bf05270 */
[----:B------:R-:W-:Y:S01]  /*6bd0*/  USEL UR45, UR47, URZ, UP0 ;  /* 0x000000ff2f2d7287 */ /* 0x000fe20008000000 */
[----:B------:R-:W-:Y:S11]  /*6be0*/  @P0 BRA `(.L_x_105) ;  /* 0x0000000000040947 */ /* 0x000ff60003800000 */
[----:B------:R-:W-:Y:S04]  /*6bf0*/  DEPBAR.LE SB0, 0x1 ;  /* 0x000080400000791a */ /* 0x000fe80000000000 */
.L_x_105:
[----:B------:R-:W-:Y:S05]  /*6c00*/  BSYNC.RECONVERGENT B0 ;  /* 0x0000000000007941 */ /* 0x000fea0003800200 */
.L_x_104:
[----:B------:R-:W-:Y:S01]  /*6c10*/  BAR.SYNC.DEFER_BLOCKING 0x1, 0x80 ;  /* 0x0042000000007b1d */ /* 0x000fe20000010000 */
[----:B------:R-:W-:Y:S01]  /*6c20*/  ISETP.NE.AND P1, PT, R61, RZ, PT ;  /* 0x000000ff3d00720c */ /* 0x000fe20003f25270 */
[----:B------:R-:W-:Y:S01]  /*6c30*/  UISETP.NE.AND UP0, UPT, UR53, URZ, UPT ;  /* 0x000000ff3500728c */ /* 0x000fe2000bf05270 */
[----:B------:R-:W-:Y:S11]  /*6c40*/  LEA R2, R64, UR44, 0x3 ;  /* 0x0000002c40027c11 */ /* 0x000ff6000f8e18ff */
[----:B------:R-:W-:Y:S01]  /*6c50*/  @P1 SHF.L.U32 R3, R63, 0x1f, RZ ;  /* 0x0000001f3f031819 */ /* 0x000fe200000006ff */
[----:B------:R-:W-:Y:S06]  /*6c60*/  BRA.U !UP0, `(.L_x_106) ;  /* 0x0000000108247547 */ /* 0x000fec000b800000 */
[----:B------:R-:W-:Y:S01]  /*6c70*/  IMAD.U32 R4, RZ, RZ, UR52 ;  /* 0x00000034ff047e24 */ /* 0x000fe2000f8e00ff */
[----:B-1----:R-:W-:Y:S01]  /*6c80*/  MOV R0, UR54 ;  /* 0x0000003600007c02 */ /* 0x002fe20008000f00 */
[----:B------:R-:W-:Y:S03]  /*6c90*/  UIADD3 UR4, UPT, UPT, UR52, 0x1, URZ ;  /* 0x0000000134047890 */ /* 0x000fe6000fffe0ff */
[----:B------:R-:W-:Y:S01]  /*6ca0*/  @P1 LEA R4, R4, UR44, 0x3 ;  /* 0x0000002c04041c11 */ /* 0x000fe2000f8e18ff */
[----:B------:R-:W-:Y:S04]  /*6cb0*/  UISETP.NE.AND UP0, UPT, UR4, 0x3, UPT ;  /* 0x000000030400788c */ /* 0x000fe8000bf05270 */
[----:B------:R-:W-:Y:S01]  /*6cc0*/  @P1 VIADD R4, R4, 0x68 ;  /* 0x0000006804041836 */ /* 0x000fe20000000000 */
[----:B------:R-:W-:Y:S04]  /*6cd0*/  USEL UR52, UR4, URZ, UP0 ;  /* 0x000000ff04347287 */ /* 0x000fe80008000000 */
[----:B------:R-:W-:Y:S04]  /*6ce0*/  @P1 PRMT R0, R0, 0x654, R4 ;  /* 0x0000065400001816 */ /* 0x000fe80000000004 */
[----:B------:R2:W-:Y:S04]  /*6cf0*/  @P1 SYNCS.ARRIVE.TRANS64.RED.A1T0 RZ, [R0+URZ], RZ ;  /* 0x000000ff00ff19a7 */ /* 0x0005e800081004ff */
.L_x_106:
[----:B------:R-:W3:Y:S01]  /*6d00*/  @P1 SYNCS.PHASECHK.TRANS64.TRYWAIT P0, [R2+URZ+0x50], R3 ;  /* 0x00005003020015a7 */ /* 0x000ee200080011ff */
[----:B------:R-:W-:Y:S01]  /*6d10*/  BSSY B1, `(.L_x_107) ;  /* 0x0000013000017945 */ /* 0x000fe20003800000 */
[----:B---3--:R-:W-:Y:S03]  /*6d20*/  @P1 SEL R65, RZ, 0x1, !P0 ;  /* 0x00000001ff411807 */ /* 0x008fe60004000000 */
[----:B------:R-:W-:Y:S05]  /*6d30*/  @!P1 BRA `(.L_x_108) ;  /* 0x0000000000409947 */ /* 0x000fea0003800000 */
[----:B------:R-:W-:Y:S01]  /*6d40*/  ISETP.NE.AND P1, PT, R66, RZ, PT ;  /* 0x000000ff4200720c */ /* 0x000fe20003f25270 */
[----:B------:R-:W-:Y:S01]  /*6d50*/  BSSY B0, `(.L_x_109) ;  /* 0x0000009000007945 */ /* 0x000fe20003800000 */
[----:B------:R-:W-:Y:S11]  /*6d60*/  ISETP.NE.AND P0, PT, R65, RZ, PT ;  /* 0x000000ff4100720c */ /* 0x000ff60003f05270 */
[----:B------:R-:W-:Y:S05]  /*6d70*/  @P1 IMAD R3, R64, 0x800, R44 ;  /* 0x0000080040031824 */ /* 0x000fea00078e022c */
[----:B------:R-:W-:Y:S05]  /*6d80*/  @P1 LEA R3, R3, UR44, 0x1 ;  /* 0x0000002c03031c11 */ /* 0x000fea000f8e08ff */
[----:B-12---:R-:W-:Y:S01]  /*6d90*/  @P1 IMAD.IADD R0, R62, 0x1, R3 ;  /* 0x000000013e001824 */ /* 0x006fe200078e0203 */
[----:B------:R-:W-:Y:S06]  /*6da0*/  @P0 BRA `(.L_x_110) ;  /* 0x00000000000c0947 */ /* 0x000fec0003800000 */
[----:B------:R-:W-:Y:S04]  /*6db0*/  SHF.L.U32 R63, R63, 0x1f, RZ ;  /* 0x0000001f3f3f7819 */ /* 0x000fe800000006ff */
[----:B------:R-:W1:Y:S02]  /*6dc0*/  SYNCS.PHASECHK.TRANS64.TRYWAIT P0, [R2+URZ+0x50], R63 ;  /* 0x0000503f020075a7 */ /* 0x000e6400080011ff */
[----:B-1----:R-:W-:Y:S05]  /*6dd0*/  @!P0 BRA `(.L_x_111) ;  /* 0x0000001400688947 */ /* 0x002fea0003800000 */
.L_x_110:
[----:B------:R-:W-:Y:S05]  /*6de0*/  BSYNC B0 ;  /* 0x0000000000007941 */ /* 0x000fea0003800000 */
.L_x_109:
[----:B------:R-:W-:Y:S11]  /*6df0*/  ISETP.NE.AND P0, PT, R66, RZ, PT ;  /* 0x000000ff4200720c */ /* 0x000ff60003f05270 */
[----:B------:R-:W-:Y:S02]  /*6e00*/  @!UPT UIADD3 URZ, UPT, UPT, URZ, URZ, URZ ;  /* 0x000000fffffff290 */ /* 0x000fe4000fffe0ff */
[----:B------:R-:W-:Y:S05]  /*6e10*/  @P0 WARPSYNC.ALL ;  /* 0x0000000000000948 */ /* 0x000fea0003800000 */
[----:B------:R3:W4:Y:S04]  /*6e20*/  @P0 LDSM.16.M88.4 R28, [R3+0x200] ;  /* 0x00020000031c083b */ /* 0x0007280000000200 */
[----:B------:R3:W2:Y:S02]  /*6e30*/  @P0 LDSM.16.M88.4 R36, [R0+0x200] ;  /* 0x000200000024083b */ /* 0x0006a40000000200 */
.L_x_108:
[----:B------:R-:W-:Y:S05]  /*6e40*/  BSYNC B1 ;  /* 0x0000000000017941 */ /* 0x000fea0003800000 */
.L_x_107:
[----:B-123--:R-:W-:Y:S05]  /*6e50*/  VIADD R0, R25, 0x20 ;  /* 0x0000002019007836 */ /* 0x00efea0000000000 */
[----:B------:R-:W-:Y:S04]  /*6e60*/  SHF.R.U32.HI R0, RZ, 0x15, R0 ;  /* 0x00000015ff007819 */ /* 0x000fe80000011600 */
[----:B------:R-:W-:Y:S11]  /*6e70*/  LOP3.LUT P0, RZ, R0, 0x3, R46, 0x48, !PT ;  /* 0x0000000300ff7812 */ /* 0x000ff6000780482e */
[----:B------:R-:W-:Y:S02]  /*6e80*/  @!UPT UIADD3 URZ, UPT, UPT, URZ, URZ, URZ ;  /* 0x000000fffffff290 */ /* 0x000fe4000fffe0ff */
[----:B------:R-:W-:Y:S05]  /*6e90*/  @!P0 BRA `(.L_x_112) ;  /* 0x0000000000408947 */ /* 0x000fea0003800000 */
[----:B------:R-:W1:Y:S01]  /*6ea0*/  LDCU.64 UR8, c[0x4][0x70] ;  /* 0x01000e00ff0877ac */ /* 0x000e620008000a00 */
[----:B------:R-:W-:Y:S01]  /*6eb0*/  MOV R3, 0x0 ;  /* 0x0000000000037802 */ /* 0x000fe20000000f00 */
[----:B------:R-:W-:Y:S02]  /*6ec0*/  HFMA2 R12, -RZ, RZ, 0, 5.9604644775390625e-08 ;  /* 0x00000001ff0c7431 */ /* 0x000fe400000001ff */
[----:B------:R-:W-:Y:S02]  /*6ed0*/  IMAD.MOV.U32 R8, RZ, RZ, 0x192 ;  /* 0x00000192ff087424 */ /* 0x000fe400078e00ff */
[----:B------:R-:W-:Y:S01]  /*6ee0*/  IMAD.MOV.U32 R13, RZ, RZ, RZ ;  /* 0x000000ffff0d7224 */ /* 0x000fe200078e00ff */
[----:B------:R-:W2:Y:S01]  /*6ef0*/  LDCU.64 UR6, c[0x4][0x78] ;  /* 0x01000f00ff0677ac */ /* 0x000ea20008000a00 */
[----:B------:R-:W3:Y:S01]  /*6f00*/  LDC.64 R2, c[0x4][R3] ;  /* 0x0100000003027b82 */ /* 0x000ee20000000a00 */
[----:B------:R-:W5:Y:S01]  /*6f10*/  LDCU.64 UR4, c[0x4][0x10] ;  /* 0x01000200ff0477ac */ /* 0x000f620008000a00 */
[----:B-1----:R-:W-:Y:S01]  /*6f20*/  MOV R5, UR9 ;  /* 0x0000000900057c02 */ /* 0x002fe20008000f00 */
[----:B------:R-:W-:Y:S01]  /*6f30*/  IMAD.U32 R4, RZ, RZ, UR8 ;  /* 0x00000008ff047e24 */ /* 0x000fe2000f8e00ff */
[----:B--2---:R-:W-:Y:S01]  /*6f40*/  MOV R7, UR7 ;  /* 0x0000000700077c02 */ /* 0x004fe20008000f00 */
[----:B------:R-:W-:Y:S01]  /*6f50*/  IMAD.U32 R6, RZ, RZ, UR6 ;  /* 0x00000006ff067e24 */ /* 0x000fe2000f8e00ff */
[----:B-----5:R-:W-:Y:S01]  /*6f60*/  MOV R11, UR5 ;  /* 0x00000005000b7c02 */ /* 0x020fe20008000f00 */
[----:B------:R-:W-:Y:S02]  /*6f70*/  IMAD.U32 R10, RZ, RZ, UR4 ;  /* 0x00000004ff0a7e24 */ /* 0x000fe4000f8e00ff */
[----:B------:R-:W-:Y:S07]  /*6f80*/  LEPC R20, `(.L_x_112) ;  /* 0x000000001014794e */ /* 0x000fee0000000000 */
[----:B---34-:R-:W-:Y:S05]  /*6f90*/  CALL.ABS.NOINC R2 ;  /* 0x0000000002007343 */ /* 0x018fea0003c00000 */
.L_x_112:
[----:B------:R-:W-:Y:S01]  /*6fa0*/  ISETP.NE.AND P0, PT, R55, RZ, PT ;  /* 0x000000ff3700720c */ /* 0x000fe20003f05270 */
[----:B------:R-:W-:Y:S05]  /*6fb0*/  WARPSYNC.ALL ;  /* 0x0000000000007948 */ /* 0x000fea0003800000 */
[----:B------:R-:W-:Y:S01]  /*6fc0*/  R2UR UR4, R25 ;  /* 0x00000000190472ca */ /* 0x000fe200000e0000 */
[----:B------:R-:W-:Y:S01]  /*6fd0*/  BSSY.RECONVERGENT B0, `(.L_x_113) ;  /* 0x0000057000007945 */ /* 0x000fe20003800200 */
[C---:B----4-:R-:W-:Y:S02]  /*6fe0*/  SHF.L.U32 R20, R28.reuse, 0x10, RZ ;  /* 0x000000101c147819 */ /* 0x050fe400000006ff */
[----:B------:R-:W-:Y:S02]  /*6ff0*/  LOP3.LUT R21, R28, 0xffff0000, RZ, 0xc0, !PT ;  /* 0xffff00001c157812 */ /* 0x000fe400078ec0ff */
[----:B------:R-:W-:Y:S02]  /*7000*/  SHF.L.U32 R25, R29, 0x10, RZ ;  /* 0x000000101d197819 */ /* 0x000fe400000006ff */
[----:B------:R-:W-:Y:S02]  /*7010*/  SHF.L.U32 R28, R30, 0x10, RZ ;  /* 0x000000101e1c7819 */ /* 0x000fe400000006ff */
[C---:B------:R-:W-:Y:S02]  /*7020*/  SHF.L.U32 R32, R36.reuse, 0x10, RZ ;  /* 0x0000001024207819 */ /* 0x040fe400000006ff */
[----:B------:R-:W-:Y:S01]  /*7030*/  LOP3.LUT R33, R36, 0xffff0000, RZ, 0xc0, !PT ;  /* 0xffff000024217812 */ /* 0x000fe200078ec0ff */
[----:B------:R-:W1:Y:S01]  /*7040*/  LDTM.16dp256bit.x4 R4, tmem[UR4+0x20] ;  /* 0x00002004000479ee */ /* 0x000e620008120000 */
[----:B------:R-:W-:Y:S01]  /*7050*/  R2UR UR4, R27 ;  /* 0x000000001b0472ca */ /* 0x000fe200000e0000 */
[----:B------:R-:W-:Y:S01]  /*7060*/  NOP ;  /* 0x0000000000007918 */ /* 0x000fe20000000000 */
[----:B------:R-:W-:Y:S02]  /*7070*/  LOP3.LUT R27, R29, 0xffff0000, RZ, 0xc0, !PT ;  /* 0xffff00001d1b7812 */ /* 0x000fe400078ec0ff */
[----:B------:R-:W-:Y:S02]  /*7080*/  LOP3.LUT R29, R30, 0xffff0000, RZ, 0xc0, !PT ;  /* 0xffff00001e1d7812 */ /* 0x000fe400078ec0ff */
[C---:B------:R-:W-:Y:S02]  /*7090*/  SHF.L.U32 R30, R31.reuse, 0x10, RZ ;  /* 0x000000101f1e7819 */ /* 0x040fe400000006ff */
[----:B------:R-:W-:Y:S02]  /*70a0*/  LOP3.LUT R31, R31, 0xffff0000, RZ, 0xc0, !PT ;  /* 0xffff00001f1f7812 */ /* 0x000fe400078ec0ff */
[C---:B------:R-:W-:Y:S02]  /*70b0*/  SHF.L.U32 R34, R37.reuse, 0x10, RZ ;  /* 0x0000001025227819 */ /* 0x040fe400000006ff */
[----:B------:R-:W-:Y:S01]  /*70c0*/  LOP3.LUT R35, R37, 0xffff0000, RZ, 0xc0, !PT ;  /* 0xffff000025237812 */ /* 0x000fe200078ec0ff */
[----:B------:R-:W-:Y:S01]  /*70d0*/  UIADD3 UR4, UPT, UPT, UR4, 0xd0, URZ ;  /* 0x000000d004047890 */ /* 0x000fe2000fffe0ff */
[C---:B------:R-:W-:Y:S02]  /*70e0*/  SHF.L.U32 R36, R38.reuse, 0x10, RZ ;  /* 0x0000001026247819 */ /* 0x040fe400000006ff */
[----:B------:R-:W-:Y:S01]  /*70f0*/  LOP3.LUT R37, R38, 0xffff0000, RZ, 0xc0, !PT ;  /* 0xffff000026257812 */ /* 0x000fe200078ec0ff */
[----:B------:R-:W-:Y:S01]  /*7100*/  UPRMT UR4, UR54, 0x654, UR4 ;  /* 0x0000065436047896 */ /* 0x000fe20008000004 */
[C---:B------:R-:W-:Y:S02]  /*7110*/  SHF.L.U32 R38, R39.reuse, 0x10, RZ ;  /* 0x0000001027267819 */ /* 0x040fe400000006ff */
[----:B------:R-:W-:Y:S01]  /*7120*/  LOP3.LUT R39, R39, 0xffff0000, RZ, 0xc0, !PT ;  /* 0xffff000027277812 */ /* 0x000fe200078ec0ff */
[C---:B-1----:R-:W-:Y:S01]  /*7130*/  FMUL R4, R24.reuse, R4 ;  /* 0x0000000418047220 */ /* 0x042fe20000400000 */
[C---:B------:R-:W-:Y:S01]  /*7140*/  FMUL R5, R24.reuse, R5 ;  /* 0x0000000518057220 */ /* 0x040fe20000400000 */
[----:B------:R-:W-:Y:S03]  /*7150*/  FMUL R6, R24, R6 ;  /* 0x0000000618067220 */ /* 0x000fe60000400000 */
[----:B------:R-:W-:Y:S01]  /*7160*/  SYNCS.ARRIVE.TRANS64.RED.A1T0 RZ, [UR4], RZ ;  /* 0x000000ffffff79a7 */ /* 0x000fe20008100404 */
[C---:B------:R-:W-:Y:S01]  /*7170*/  FFMA R4, R26.reuse, R20, R4 ;  /* 0x000000141a047223 */ /* 0x040fe20000000004 */
[C---:B------:R-:W-:Y:S01]  /*7180*/  FFMA R5, R26.reuse, R21, R5 ;  /* 0x000000151a057223 */ /* 0x040fe20000000005 */
[----:B------:R-:W-:Y:S01]  /*7190*/  FFMA R6, R26, R25, R6 ;  /* 0x000000191a067223 */ /* 0x000fe20000000006 */
[C---:B------:R-:W-:Y:S01]  /*71a0*/  FMUL R7, R24.reuse, R7 ;  /* 0x0000000718077220 */ /* 0x040fe20000400000 */
[C---:B------:R-:W-:Y:S01]  /*71b0*/  FMUL R8, R24.reuse, R8 ;  /* 0x0000000818087220 */ /* 0x040fe20000400000 */
[----:B------:R-:W-:Y:S01]  /*71c0*/  FMUL R9, R24, R9 ;  /* 0x0000000918097220 */ /* 0x000fe20000400000 */
[----:B------:R-:W-:Y:S01]  /*71d0*/  F2FP.BF16.F32.PACK_AB R4, R5, R4 ;  /* 0x000000040504723e */ /* 0x000fe200000010ff */
[C---:B------:R-:W-:Y:S01]  /*71e0*/  FFMA R7, R26.reuse, R27, R7 ;  /* 0x0000001b1a077223 */ /* 0x040fe20000000007 */
[C---:B------:R-:W-:Y:S01]  /*71f0*/  FFMA R8, R26.reuse, R28, R8 ;  /* 0x0000001c1a087223 */ /* 0x040fe20000000008 */
[----:B------:R-:W-:Y:S01]  /*7200*/  FFMA R9, R26, R29, R9 ;  /* 0x0000001d1a097223 */ /* 0x000fe20000000009 */
[C---:B------:R-:W-:Y:S01]  /*7210*/  FMUL R10, R24.reuse, R10 ;  /* 0x0000000a180a7220 */ /* 0x040fe20000400000 */
[C---:B------:R-:W-:Y:S01]  /*7220*/  FMUL R11, R24.reuse, R11 ;  /* 0x0000000b180b7220 */ /* 0x040fe20000400000 */
[----:B------:R-:W-:Y:S01]  /*7230*/  F2FP.BF16.F32.PACK_AB R5, R7, R6 ;  /* 0x000000060705723e */ /* 0x000fe200000010ff */
[C---:B------:R-:W-:Y:S01]  /*7240*/  FMUL R0, R24.reuse, R12 ;  /* 0x0000000c18007220 */ /* 0x040fe20000400000 */
[----:B------:R-:W-:Y:S01]  /*7250*/  FMUL R2, R24, R13 ;  /* 0x0000000d18027220 */ /* 0x000fe20000400000 */
[----:B------:R-:W-:Y:S01]  /*7260*/  FFMA R10, R26, R30, R10 ;  /* 0x0000001e1a0a7223 */ /* 0x000fe2000000000a */
[----:B------:R-:W-:Y:S01]  /*7270*/  FMUL R3, R24, R14 ;  /* 0x0000000e18037220 */ /* 0x000fe20000400000 */
[----:B------:R-:W-:Y:S01]  /*7280*/  F2FP.BF16.F32.PACK_AB R6, R9, R8 ;  /* 0x000000080906723e */ /* 0x000fe200000010ff */
[----:B------:R-:W-:Y:S01]  /*7290*/  FFMA R11, R26, R31, R11 ;  /* 0x0000001f1a0b7223 */ /* 0x000fe2000000000b */
[C---:B------:R-:W-:Y:S01]  /*72a0*/  FMUL R15, R24.reuse, R15 ;  /* 0x0000000f180f7220 */ /* 0x040fe20000400000 */
[----:B------:R-:W-:Y:S01]  /*72b0*/  FMUL R12, R24, R16 ;  /* 0x00000010180c7220 */ /* 0x000fe20000400000 */
[----:B------:R-:W-:Y:S01]  /*72c0*/  FFMA R0, R26, R32, R0 ;  /* 0x000000201a007223 */ /* 0x000fe20000000000 */
[----:B------:R-:W-:Y:S01]  /*72d0*/  MOV R8, UR45 ;  /* 0x0000002d00087c02 */ /* 0x000fe20008000f00 */
[----:B------:R-:W-:Y:S01]  /*72e0*/  FMUL R13, R24, R17 ;  /* 0x00000011180d7220 */ /* 0x000fe20000400000 */
[----:B------:R-:W-:Y:S01]  /*72f0*/  FFMA R2, R26, R33, R2 ;  /* 0x000000211a027223 */ /* 0x000fe20000000002 */
[----:B------:R-:W-:Y:S01]  /*7300*/  FMUL R14, R24, R18 ;  /* 0x00000012180e7220 */ /* 0x000fe20000400000 */
[C---:B------:R-:W-:Y:S01]  /*7310*/  FFMA R3, R26.reuse, R34, R3 ;  /* 0x000000221a037223 */ /* 0x040fe20000000003 */
[----:B------:R-:W-:Y:S01]  /*7320*/  FFMA R15, R26, R35, R15 ;  /* 0x000000231a0f7223 */ /* 0x000fe2000000000f */
[----:B------:R-:W-:Y:S01]  /*7330*/  FMUL R19, R24, R19 ;  /* 0x0000001318137220 */ /* 0x000fe20000400000 */
[----:B------:R-:W-:Y:S01]  /*7340*/  FFMA R12, R26, R36, R12 ;  /* 0x000000241a0c7223 */ /* 0x000fe2000000000c */
[----:B------:R-:W-:Y:S01]  /*7350*/  LEA R8, R8, R44, 0xb ;  /* 0x0000002c08087211 */ /* 0x000fe200078e58ff */
        /* <DEDUP_REMOVED lines=21> */
[----:B------:R-:W-:Y:S02]  /*74b0*/  ULEA UR5, UR45, UR44, 0xc ;  /* 0x0000002c2d057291 */ /* 0x000fe4000f8e60ff */
[----:B------:R-:W-:Y:S02]  /*74c0*/  UIADD3 UR9, UPT, UPT, UR49, 0x20, URZ ;  /* 0x0000002031097890 */ /* 0x000fe4000fffe0ff */
[----:B------:R-:W-:Y:S01]  /*74d0*/  UIADD3 UR8, UPT, UPT, UR5, 0x200, URZ ;  /* 0x0000020005087890 */ /* 0x000fe2000fffe0ff */
[----:B------:R-:W-:Y:S01]  /*74e0*/  UMOV UR10, UR50 ;  /* 0x00000032000a7c82 */ /* 0x000fe20008000000 */
[----:B------:R-:W-:Y:S01]  /*74f0*/  UMOV UR11, UR36 ;  /* 0x00000024000b7c82 */ /* 0x000fe20008000000 */
[----:B--2---:R-:W-:Y:S04]  /*7500*/  UIADD3 UR4, UP0, UPT, UR6, 0x680, URZ ;  /* 0x0000068006047890 */ /* 0x004fe8000ff1e0ff */
[----:B------:R-:W-:Y:S09]  /*7510*/  UIADD3.X UR5, UPT, UPT, URZ, UR7, URZ, UP0, !UPT ;  /* 0x00000007ff057290 */ /* 0x000ff200087fe4ff */
[----:B------:R2:W-:Y:S02]  /*7520*/  UTMASTG.3D [UR8], [UR4] ;  /* 0x00000008040073b5 */ /* 0x0005e40008010000 */
[----:B--2---:R0:W-:Y:S02]  /*7530*/  UTMACMDFLUSH ;  /* 0x00000000000079b7 */ /* 0x0041e40000000000 */
.L_x_114:
[----:B------:R-:W-:Y:S05]  /*7540*/  BSYNC.RECONVERGENT B0 ;  /* 0x0000000000007941 */ /* 0x000fea0003800200 */
.L_x_113:
[----:B------:R-:W-:Y:S01]  /*7550*/  UIADD3 UR4, UPT, UPT, UR45, 0x1, URZ ;  /* 0x000000012d047890 */ /* 0x000fe2000fffe0ff */
[----:B------:R-:W-:Y:S03]  /*7560*/  BSSY.RECONVERGENT B0, `(.L_x_115) ;  /* 0x0000008000007945 */ /* 0x000fe60003800200 */
[----:B------:R-:W-:Y:S04]  /*7570*/  UISETP.NE.AND UP0, UPT, UR4, 0x3, UPT ;  /* 0x000000030400788c */ /* 0x000fe8000bf05270 */
[----:B------:R-:W-:Y:S02]  /*7580*/  UISETP.EQ.XOR UP1, UPT, UR47, 0x3, !UP0 ;  /* 0x000000032f00788c */ /* 0x000fe4000c722a70 */
[----:B------:R-:W-:Y:S02]  /*7590*/  USEL UR46, UR4, URZ, UP0 ;  /* 0x000000ff042e7287 */ /* 0x000fe40008000000 */
[----:B------:R-:W-:Y:S04]  /*75a0*/  USEL UR5, URZ, 0x1, !UP1 ;  /* 0x00000001ff057887 */ /* 0x000fe8000c800000 */
[----:B------:R-:W-:Y:S01]  /*75b0*/  ULOP3.LUT UR55, UR55, UR5, URZ, 0x3c, !UPT ;  /* 0x0000000537377292 */ /* 0x000fe2000f8e3cff */
[----:B------:R-:W-:Y:S11]  /*75c0*/  @P0 BRA `(.L_x_116) ;  /* 0x0000000000040947 */ /* 0x000ff60003800000 */
[----:B------:R-:W-:Y:S04]  /*75d0*/  DEPBAR.LE SB0, 0x1 ;  /* 0x000080400000791a */ /* 0x000fe80000000000 */
.L_x_116:
[----:B------:R-:W-:Y:S05]  /*75e0*/  BSYNC.RECONVERGENT B0 ;  /* 0x0000000000007941 */ /* 0x000fea0003800200 */
.L_x_115:
[----:B------:R-:W-:Y:S01]  /*75f0*/  BAR.SYNC.DEFER_BLOCKING 0x1, 0x80 ;  /* 0x0042000000007b1d */ /* 0x000fe20000010000 */
[----:B------:R-:W-:Y:S01]  /*7600*/  UISETP.NE.AND UP0, UPT, UR53, -0x2, UPT ;  /* 0xfffffffe3500788c */ /* 0x000fe2000bf05270 */
[----:B------:R-:W-:Y:S08]  /*7610*/  IADD3 R22, PT, PT, R22, 0x1, RZ ;  /* 0x0000000116167810 */ /* 0x000ff00007ffe0ff */
[----:B------:R-:W-:Y:S05]  /*7620*/  BRA.U !UP0, `(.L_x_117) ;  /* 0x0000000108287547 */ /* 0x000fea000b800000 */
[----:B------:R-:W-:Y:S01]  /*7630*/  ISETP.NE.AND P0, PT, R61, RZ, PT ;  /* 0x000000ff3d00720c */ /* 0x000fe20003f05270 */
[----:B------:R-:W-:Y:S01]  /*7640*/  IMAD.U32 R2, RZ, RZ, UR52 ;  /* 0x00000034ff027e24 */ /* 0x000fe2000f8e00ff */
[----:B------:R-:W-:Y:S01]  /*7650*/  UIADD3 UR4, UPT, UPT, UR52, 0x1, URZ ;  /* 0x0000000134047890 */ /* 0x000fe2000fffe0ff */
[----:B------:R-:W-:Y:S03]  /*7660*/  IMAD.U32 R0, RZ, RZ, UR54 ;  /* 0x00000036ff007e24 */ /* 0x000fe6000f8e00ff */
[----:B------:R-:W-:Y:S04]  /*7670*/  UISETP.NE.AND UP0, UPT, UR4, 0x3, UPT ;  /* 0x000000030400788c */ /* 0x000fe8000bf05270 */
[----:B------:R-:W-:Y:S03]  /*7680*/  USEL UR52, UR4, URZ, UP0 ;  /* 0x000000ff04347287 */ /* 0x000fe60008000000 */
[----:B------:R-:W-:Y:S05]  /*7690*/  @P0 LEA R2, R2, UR44, 0x3 ;  /* 0x0000002c02020c11 */ /* 0x000fea000f8e18ff */
[----:B------:R-:W-:Y:S05]  /*76a0*/  @P0 VIADD R2, R2, 0x68 ;  /* 0x0000006802020836 */ /* 0x000fea0000000000 */
[----:B------:R-:W-:Y:S04]  /*76b0*/  @P0 PRMT R0, R0, 0x654, R2 ;  /* 0x0000065400000816 */ /* 0x000fe80000000002 */
[----:B------:R2:W-:Y:S03]  /*76c0*/  @P0 SYNCS.ARRIVE.TRANS64.RED.A1T0 RZ, [R0+URZ], RZ ;  /* 0x000000ff00ff09a7 */ /* 0x0005e600081004ff */
.L_x_117:
[----:B------:R-:W-:Y:S01]  /*76d0*/  R2UR UR6, R60 ;  /* 0x000000003c0672ca */ /* 0x000fe200000e0000 */
[----:B------:R-:W-:Y:S01]  /*76e0*/  UIADD3 UR53, UPT, UPT, UR53, 0x2, URZ ;  /* 0x0000000235357890 */ /* 0x000fe2000fffe0ff */
[----:B------:R-:W-:Y:S02]  /*76f0*/  R2UR UR5, R47 ;  /* 0x000000002f0572ca */ /* 0x000fe400000e0000 */
[----:B------:R-:W-:Y:S02]  /*7700*/  R2UR UR4, R48 ;  /* 0x00000000300472ca */ /* 0x000fe400000e0000 */
[----:B------:R-:W-:Y:S02]  /*7710*/  R2UR UR36, R58 ;  /* 0x000000003a2472ca */ /* 0x000fe400000e0000 */
[----:B------:R-:W-:Y:S02]  /*7720*/  ISETP.NE.AND P0, PT, R51, 0x2, PT ;  /* 0x000000023300780c */ /* 0x000fe40003f05270 */
[----:B------:R-:W-:Y:S02]  /*7730*/  ISETP.NE.AND P1, PT, R22, 0x4, PT ;  /* 0x000000041600780c */ /* 0x000fe40003f25270 */
[----:B------:R-:W-:Y:S01]  /*7740*/  SEL R2, RZ, 0x1, P0 ;  /* 0x00000001ff027807 */ /* 0x000fe20000000000 */
[----:B------:R-:W-:Y:S01]  /*7750*/  UISETP.NE.AND UP0, UPT, UR6, URZ, UPT ;  /* 0x000000ff0600728c */ /* 0x000fe2000bf05270 */
[----:B--2---:R-:W-:Y:S01]  /*7760*/  SEL R0, RZ, 0x1, P1 ;  /* 0x00000001ff007807 */ /* 0x004fe20000800000 */
[----:B------:R-:W-:Y:S01]  /*7770*/  UIADD3 UR27, UPT, UPT, UR37, UR5, URZ ;  /* 0x00000005251b7290 */ /* 0x000fe2000fffe0ff */
[----:B------:R-:W-:Y:S01]  /*7780*/  LOP3.LUT R52, R52, R2, RZ, 0x3c, !PT ;  /* 0x0000000234347212 */ /* 0x000fe200078e3cff */
[----:B------:R-:W-:Y:S01]  /*7790*/  UIADD3 UR26, UPT, UPT, UR38, UR4, URZ ;  /* 0x00000004261a7290 */ /* 0x000fe2000fffe0ff */
[----:B------:R-:W-:Y:S02]  /*77a0*/  LOP3.LUT R53, R53, R0, RZ, 0x3c, !PT ;  /* 0x0000000035357212 */ /* 0x000fe400078e3cff */
[----:B------:R-:W-:Y:S02]  /*77b0*/  SEL R51, R51, RZ, P0 ;  /* 0x000000ff33337207 */ /* 0x000fe40000000000 */
[----:B------:R-:W-:Y:S01]  /*77c0*/  SEL R22, R22, RZ, P1 ;  /* 0x000000ff16167207 */ /* 0x000fe20000800000 */
[----:B------:R-:W-:Y:S06]  /*77d0*/  BRA.U UP0, `(.L_x_118) ;  /* 0xffffffdd005c7547 */ /* 0x000fec000b83ffff */
[----:B------:R-:W-:-:S13]  /*77e0*/  R2UR UR4, R49 ;  /* 0x00000000310472ca */ /* 0x000fda00000e0000 */
[----:B------:R-:W-:-:S09]  /*77f0*/  UISETP.NE.AND UP0, UPT, UR4, URZ, UPT ;  /* 0x000000ff0400728c */ /* 0x000fd2000bf05270 */
[----:B------:R-:W-:Y:S05]  /*7800*/  BRA.U !UP0, `(.L_x_119) ;  /* 0x0000000108487547 */ /* 0x000fea000b800000 */
[----:B------:R-:W2:Y:S02]  /*7810*/  LDCU.64 UR4, c[0x0][0x890] ;  /* 0x00011200ff0477ac */ /* 0x000ea40008000a00 */
[----:B--2---:R-:W-:-:S04]  /*7820*/  UISETP.NE.U32.AND UP0, UPT, UR4, URZ, UPT ;  /* 0x000000ff0400728c */ /* 0x004fc8000bf05070 */
[----:B------:R-:W-:-:S09]  /*7830*/  UISETP.NE.AND.EX UP0, UPT, UR5, URZ, UPT, UP0 ;  /* 0x000000ff0500728c */ /* 0x000fd2000bf05300 */
[----:B------:R-:W-:Y:S05]  /*7840*/  BRA.U UP0, `(.L_x_120) ;  /* 0x00000001000c7547 */ /* 0x000fea000b800000 */
[----:B------:R-:W-:-:S13]  /*7850*/  FSETP.NEU.AND P0, PT, R26, RZ, PT ;  /* 0x000000ff1a00720b */ /* 0x000fda0003f0d000 */
[----:B------:R-:W-:Y:S05]  /*7860*/  @!P0 EXIT ;  /* 0x000000000000894d */ /* 0x000fea0003800000 */
[----:B------:R-:W-:Y:S05]  /*7870*/  BRA `(.L_x_119) ;  /* 0x00000000002c7947 */ /* 0x000fea0003800000 */
.L_x_120:
[----:B------:R-:W-:Y:S01]  /*7880*/  ISETP.NE.AND P0, PT, R50, RZ, PT ;  /* 0x000000ff3200720c */ /* 0x000fe20003f05270 */
[----:B------:R-:W-:-:S12]  /*7890*/  BSSY.RECONVERGENT B0, `(.L_x_119) ;  /* 0x0000009000007945 */ /* 0x000fd80003800200 */
[----:B------:R-:W-:Y:S05]  /*78a0*/  @P0 BRA `(.L_x_121) ;  /* 0x0000000000140947 */ /* 0x000fea0003800000 */
[----:B------:R-:W2:Y:S02]  /*78b0*/  LDCU.64 UR4, c[0x0][0x888] ;  /* 0x00011100ff0477ac */ /* 0x000ea40008000a00 */
[----:B--2---:R-:W-:-:S04]  /*78c0*/  ISETP.NE.U32.AND P0, PT, RZ, UR4, PT ;  /* 0x00000004ff007c0c */ /* 0x004fc8000bf05070 */
[----:B------:R-:W-:-:S13]  /*78d0*/  ISETP.NE.AND.EX P0, PT, RZ, UR5, PT, P0 ;  /* 0x00000005ff007c0c */ /* 0x000fda000bf05300 */
[----:B------:R-:W-:Y:S05]  /*78e0*/  @!P0 EXIT ;  /* 0x000000000000894d */ /* 0x000fea0003800000 */
[----:B------:R-:W-:Y:S05]  /*78f0*/  BRA `(.L_x_122) ;  /* 0x0000000000087947 */ /* 0x000fea0003800000 */
.L_x_121:
[----:B------:R-:W-:-:S13]  /*7900*/  FSETP.NEU.AND P0, PT, R26, RZ, PT ;  /* 0x000000ff1a00720b */ /* 0x000fda0003f0d000 */
[----:B------:R-:W-:Y:S05]  /*7910*/  @!P0 EXIT ;  /* 0x000000000000894d */ /* 0x000fea0003800000 */
.L_x_122:
[----:B------:R-:W-:Y:S05]  /*7920*/  BSYNC.RECONVERGENT B0 ;  /* 0x0000000000007941 */ /* 0x000fea0003800200 */
.L_x_119:
[----:B------:R-:W-:Y:S01]  /*7930*/  ULEA UR4, UR52, UR44, 0x3 ;  /* 0x0000002c34047291 */ /* 0x000fe2000f8e18ff */
[----:B------:R-:W-:-:S04]  /*7940*/  DEPBAR.LE SB0, 0x0 ;  /* 0x000080000000791a */ /* 0x000fc80000000000 */
[----:B------:R-:W-:-:S04]  /*7950*/  UIADD3 UR4, UPT, UPT, UR4, 0x68, URZ ;  /* 0x0000006804047890 */ /* 0x000fc8000fffe0ff */
[----:B------:R-:W-:-:S09]  /*7960*/  UPRMT UR4, UR54, 0x654, UR4 ;  /* 0x0000065436047896 */ /* 0x000fd20008000004 */
[----:B------:R-:W-:Y:S01]  /*7970*/  SYNCS.ARRIVE.TRANS64.RED.A1T0 RZ, [UR4], RZ ;  /* 0x000000ffffff79a7 */ /* 0x000fe20008100404 */
[----:B------:R-:W-:Y:S05]  /*7980*/  EXIT ;  /* 0x000000000000794d */ /* 0x000fea0003800000 */
.L_x_24:
[----:B---3--:R3:W4:Y:S02]  /*7990*/  SYNCS.PHASECHK.TRANS64.TRYWAIT P0, [R0+URZ+0x100], R2 ;  /* 0x00010002000075a7 */ /* 0x00872400080011ff */
[----:B----4-:R-:W-:Y:S05]  /*79a0*/  @!P0 NANOSLEEP.SYNCS 0x989680 ;  /* 0x009896800000895d */ /* 0x010fea0003900000 */
[----:B------:R-:W4:Y:S02]  /*79b0*/  @!P0 SYNCS.PHASECHK.TRANS64 P0, [R0+URZ+0x100], R2 ;  /* 0x00010002000085a7 */ /* 0x000f2400080010ff */
[----:B----4-:R-:W-:Y:S05]  /*79c0*/  @!P0 BRA `(.L_x_24) ;  /* 0xfffffffc00f08947 */ /* 0x010fea000383ffff */
[----:B------:R-:W-:Y:S05]  /*79d0*/  BRA `(.L_x_123) ;  /* 0xffffff9c00ac7947 */ /* 0x000fea000383ffff */
.L_x_27:
[----:B--2---:R-:W-:-:S07]  /*79e0*/  MOV R0, UR33 ;  /* 0x0000002100007c02 */ /* 0x004fce0008000f00 */
.L_x_124:
[----:B--2---:R2:W3:Y:S02]  /*79f0*/  SYNCS.PHASECHK.TRANS64.TRYWAIT P0, [R0+URZ+0x28], R3 ;  /* 0x00002803000075a7 */ /* 0x0044e400080011ff */
[----:B---3--:R-:W-:Y:S05]  /*7a00*/  @!P0 NANOSLEEP.SYNCS 0x989680 ;  /* 0x009896800000895d */ /* 0x008fea0003900000 */
[----:B------:R-:W3:Y:S02]  /*7a10*/  @!P0 SYNCS.PHASECHK.TRANS64 P0, [R0+URZ+0x28], R3 ;  /* 0x00002803000085a7 */ /* 0x000ee400080010ff */
[----:B---3--:R-:W-:Y:S05]  /*7a20*/  @!P0 BRA `(.L_x_124) ;  /* 0xfffffffc00f08947 */ /* 0x008fea000383ffff */
[----:B------:R-:W-:Y:S05]  /*7a30*/  BRA `(.L_x_26) ;  /* 0xffffff9c00f47947 */ /* 0x000fea000383ffff */
.L_x_34:
[----:B-1----:R-:W-:-:S07]  /*7a40*/  MOV R0, UR33 ;  /* 0x0000002100007c02 */ /* 0x002fce0008000f00 */
.L_x_125:
[----:B-1----:R1:W2:Y:S02]  /*7a50*/  SYNCS.PHASECHK.TRANS64.TRYWAIT P0, [R0+URZ+0x28], R3 ;  /* 0x00002803000075a7 */ /* 0x0022a400080011ff */
[----:B--2---:R-:W-:Y:S05]  /*7a60*/  @!P0 NANOSLEEP.SYNCS 0x989680 ;  /* 0x009896800000895d */ /* 0x004fea0003900000 */
[----:B------:R-:W2:Y:S02]  /*7a70*/  @!P0 SYNCS.PHASECHK.TRANS64 P0, [R0+URZ+0x28], R3 ;  /* 0x00002803000085a7 */ /* 0x000ea400080010ff */
[----:B--2---:R-:W-:Y:S05]  /*7a80*/  @!P0 BRA `(.L_x_125) ;  /* 0xfffffffc00f08947 */ /* 0x004fea000383ffff */
[----:B------:R-:W-:Y:S05]  /*7a90*/  BRA `(.L_x_33) ;  /* 0xffffffa000e47947 */ /* 0x000fea000383ffff */
.L_x_39:
[----:B-1----:R1:W2:Y:S02]  /*7aa0*/  SYNCS.PHASECHK.TRANS64.TRYWAIT P0, [R3+URZ+0x90], R0 ;  /* 0x00009000030075a7 */ /* 0x0022a400080011ff */
[----:B--2---:R-:W-:Y:S05]  /*7ab0*/  @!P0 NANOSLEEP.SYNCS 0x989680 ;  /* 0x009896800000895d */ /* 0x004fea0003900000 */
[----:B------:R-:W2:Y:S02]  /*7ac0*/  @!P0 SYNCS.PHASECHK.TRANS64 P0, [R3+URZ+0x90], R0 ;  /* 0x00009000030085a7 */ /* 0x000ea400080010ff */
[----:B--2---:R-:W-:Y:S05]  /*7ad0*/  @!P0 BRA `(.L_x_39) ;  /* 0xfffffffc00f08947 */ /* 0x004fea000383ffff */
[----:B------:R-:W-:Y:S05]  /*7ae0*/  BRA `(.L_x_126) ;  /* 0xffffffa400b47947 */ /* 0x000fea000383ffff */
.L_x_43:
[----:B------:R-:W-:-:S07]  /*7af0*/  MOV R0, UR4 ;  /* 0x0000000400007c02 */ /* 0x000fce0008000f00 */
.L_x_127:
[----:B-1----:R1:W2:Y:S02]  /*7b00*/  SYNCS.PHASECHK.TRANS64.TRYWAIT P0, [R0+URZ], R2 ;  /* 0x00000002000075a7 */ /* 0x0022a400080011ff */
[----:B--2---:R-:W-:Y:S05]  /*7b10*/  @!P0 NANOSLEEP.SYNCS 0x989680 ;  /* 0x009896800000895d */ /* 0x004fea0003900000 */
[----:B------:R-:W2:Y:S02]  /*7b20*/  @!P0 SYNCS.PHASECHK.TRANS64 P0, [R0+URZ], R2 ;  /* 0x00000002000085a7 */ /* 0x000ea400080010ff */
[----:B--2---:R-:W-:Y:S05]  /*7b30*/  @!P0 BRA `(.L_x_127) ;  /* 0xfffffffc00f08947 */ /* 0x004fea000383ffff */
[----:B------:R-:W-:Y:S05]  /*7b40*/  BRA `(.L_x_128) ;  /* 0xffffffac00607947 */ /* 0x000fea000383ffff */
.L_x_44:
[----:B------:R-:W-:-:S07]  /*7b50*/  MOV R0, UR5 ;  /* 0x0000000500007c02 */ /* 0x000fce0008000f00 */
.L_x_129:
[----:B-1----:R1:W2:Y:S02]  /*7b60*/  SYNCS.PHASECHK.TRANS64.TRYWAIT P0, [R0+URZ], R3 ;  /* 0x00000003000075a7 */ /* 0x0022a400080011ff */
[----:B--2---:R-:W-:Y:S05]  /*7b70*/  @!P0 NANOSLEEP.SYNCS 0x989680 ;  /* 0x009896800000895d */ /* 0x004fea0003900000 */
[----:B------:R-:W2:Y:S02]  /*7b80*/  @!P0 SYNCS.PHASECHK.TRANS64 P0, [R0+URZ], R3 ;  /* 0x00000003000085a7 */ /* 0x000ea400080010ff */
[----:B--2---:R-:W-:Y:S05]  /*7b90*/  @!P0 BRA `(.L_x_129) ;  /* 0xfffffffc00f08947 */ /* 0x004fea000383ffff */
[----:B------:R-:W-:Y:S05]  /*7ba0*/  BRA `(.L_x_130) ;  /* 0xffffffac006c7947 */ /* 0x000fea000383ffff */
.L_x_45:
[----:B------:R-:W-:-:S07]  /*7bb0*/  MOV R0, UR5 ;  /* 0x0000000500007c02 */ /* 0x000fce0008000f00 */
.L_x_131:
[----:B-1----:R1:W2:Y:S02]  /*7bc0*/  SYNCS.PHASECHK.TRANS64.TRYWAIT P0, [R0+URZ], R3 ;  /* 0x00000003000075a7 */ /* 0x0022a400080011ff */
[----:B--2---:R-:W-:Y:S05]  /*7bd0*/  @!P0 NANOSLEEP.SYNCS 0x989680 ;  /* 0x009896800000895d */ /* 0x004fea0003900000 */
[----:B------:R-:W2:Y:S02]  /*7be0*/  @!P0 SYNCS.PHASECHK.TRANS64 P0, [R0+URZ], R3 ;  /* 0x00000003000085a7 */ /* 0x000ea400080010ff */
[----:B--2---:R-:W-:Y:S05]  /*7bf0*/  @!P0 BRA `(.L_x_131) ;  /* 0xfffffffc00f08947 */ /* 0x004fea000383ffff */
[----:B------:R-:W-:Y:S05]  /*7c00*/  BRA `(.L_x_132) ;  /* 0xffffffac00787947 */ /* 0x000fea000383ffff */
.L_x_46:
[----:B------:R-:W-:-:S07]  /*7c10*/  MOV R0, UR5 ;  /* 0x0000000500007c02 */ /* 0x000fce0008000f00 */
.L_x_133:
[----:B-1----:R1:W2:Y:S02]  /*7c20*/  SYNCS.PHASECHK.TRANS64.TRYWAIT P0, [R0+URZ], R3 ;  /* 0x00000003000075a7 */ /* 0x0022a400080011ff */
[----:B--2---:R-:W-:Y:S05]  /*7c30*/  @!P0 NANOSLEEP.SYNCS 0x989680 ;  /* 0x009896800000895d */ /* 0x004fea0003900000 */
[----:B------:R-:W2:Y:S02]  /*7c40*/  @!P0 SYNCS.PHASECHK.TRANS64 P0, [R0+URZ], R3 ;  /* 0x00000003000085a7 */ /* 0x000ea400080010ff */
[----:B--2---:R-:W-:Y:S05]  /*7c50*/  @!P0 BRA `(.L_x_133) ;  /* 0xfffffffc00f08947 */ /* 0x004fea000383ffff */
[----:B------:R-:W-:Y:S05]  /*7c60*/  BRA `(.L_x_134) ;  /* 0xffffffac00847947 */ /* 0x000fea000383ffff */
.L_x_49:
[----:B--2---:R2:W3:Y:S02]  /*7c70*/  SYNCS.PHASECHK.TRANS64.TRYWAIT P0, [R2+URZ+0xf0], R4 ;  /* 0x0000f004020075a7 */ /* 0x0044e400080011ff */
[----:B---3--:R-:W-:Y:S05]  /*7c80*/  @!P0 NANOSLEEP.SYNCS 0x989680 ;  /* 0x009896800000895d */ /* 0x008fea0003900000 */
[----:B------:R-:W3:Y:S02]  /*7c90*/  @!P0 SYNCS.PHASECHK.TRANS64 P0, [R2+URZ+0xf0], R4 ;  /* 0x0000f004020085a7 */ /* 0x000ee400080010ff */
[----:B---3--:R-:W-:Y:S05]  /*7ca0*/  @!P0 BRA `(.L_x_49) ;  /* 0xfffffffc00f08947 */ /* 0x008fea000383ffff */
[----:B------:R-:W-:Y:S05]  /*7cb0*/  BRA `(.L_x_135) ;  /* 0xffffffac00e07947 */ /* 0x000fea000383ffff */
.L_x_50:
[----:B------:R-:W-:-:S07]  /*7cc0*/  MOV R2, UR4 ;  /* 0x0000000400027c02 */ /* 0x000fce0008000f00 */
.L_x_136:
[----:B--2---:R2:W3:Y:S02]  /*7cd0*/  SYNCS.PHASECHK.TRANS64.TRYWAIT P0, [R2+URZ+0xa0], R5 ;  /* 0x0000a005020075a7 */ /* 0x0044e400080011ff */
[----:B---3--:R-:W-:Y:S05]  /*7ce0*/  @!P0 NANOSLEEP.SYNCS 0x989680 ;  /* 0x009896800000895d */ /* 0x008fea0003900000 */
[----:B------:R-:W3:Y:S02]  /*7cf0*/  @!P0 SYNCS.PHASECHK.TRANS64 P0, [R2+URZ+0xa0], R5 ;  /* 0x0000a005020085a7 */ /* 0x000ee400080010ff */
[----:B---3--:R-:W-:Y:S05]  /*7d00*/  @!P0 BRA `(.L_x_136) ;  /* 0xfffffffc00f08947 */ /* 0x008fea000383ffff */
[----:B------:R-:W-:Y:S05]  /*7d10*/  BRA `(.L_x_137) ;  /* 0xffffffac00f07947 */ /* 0x000fea000383ffff */
.L_x_51:
[----:B--2---:R2:W3:Y:S02]  /*7d20*/  SYNCS.PHASECHK.TRANS64.TRYWAIT P1, [R2+URZ+0x90], R4 ;  /* 0x00009004020075a7 */ /* 0x0044e400080211ff */
[----:B---3--:R-:W-:Y:S05]  /*7d30*/  @!P1 NANOSLEEP.SYNCS 0x989680 ;  /* 0x009896800000995d */ /* 0x008fea0003900000 */
[----:B------:R-:W3:Y:S02]  /*7d40*/  @!P1 SYNCS.PHASECHK.TRANS64 P1, [R2+URZ+0x90], R4 ;  /* 0x00009004020095a7 */ /* 0x000ee400080210ff */
[----:B---3--:R-:W-:Y:S05]  /*7d50*/  @!P1 BRA `(.L_x_51) ;  /* 0xfffffffc00f09947 */ /* 0x008fea000383ffff */
[----:B------:R-:W-:Y:S05]  /*7d60*/  BRA `(.L_x_138) ;  /* 0xffffffb000207947 */ /* 0x000fea000383ffff */
.L_x_54:
[----:B------:R-:W-:-:S07]  /*7d70*/  MOV R0, UR4 ;  /* 0x0000000400007c02 */ /* 0x000fce0008000f00 */
.L_x_139:
[----:B--2---:R2:W3:Y:S02]  /*7d80*/  SYNCS.PHASECHK.TRANS64.TRYWAIT P0, [R0+URZ+0xa0], R2 ;  /* 0x0000a002000075a7 */ /* 0x0044e400080011ff */
[----:B---3--:R-:W-:Y:S05]  /*7d90*/  @!P0 NANOSLEEP.SYNCS 0x989680 ;  /* 0x009896800000895d */ /* 0x008fea0003900000 */
[----:B------:R-:W3:Y:S02]  /*7da0*/  @!P0 SYNCS.PHASECHK.TRANS64 P0, [R0+URZ+0xa0], R2 ;  /* 0x0000a002000085a7 */ /* 0x000ee400080010ff */
[----:B---3--:R-:W-:Y:S05]  /*7db0*/  @!P0 BRA `(.L_x_139) ;  /* 0xfffffffc00f08947 */ /* 0x008fea000383ffff */
[----:B------:R-:W-:Y:S05]  /*7dc0*/  BRA `(.L_x_53) ;  /* 0xffffffb000747947 */ /* 0x000fea000383ffff */
.L_x_61:
[----:B-1----:R1:W2:Y:S02]  /*7dd0*/  SYNCS.PHASECHK.TRANS64.TRYWAIT P1, [R0+URZ+0x90], R2 ;  /* 0x00009002000075a7 */ /* 0x0022a400080211ff */
[----:B--2---:R-:W-:Y:S05]  /*7de0*/  @!P1 NANOSLEEP.SYNCS 0x989680 ;  /* 0x009896800000995d */ /* 0x004fea0003900000 */
[----:B------:R-:W2:Y:S02]  /*7df0*/  @!P1 SYNCS.PHASECHK.TRANS64 P1, [R0+URZ+0x90], R2 ;  /* 0x00009002000095a7 */ /* 0x000ea400080210ff */
[----:B--2---:R-:W-:Y:S05]  /*7e00*/  @!P1 BRA `(.L_x_61) ;  /* 0xfffffffc00f09947 */ /* 0x004fea000383ffff */
[----:B------:R-:W-:Y:S05]  /*7e10*/  BRA `(.L_x_140) ;  /* 0xffffffb800087947 */ /* 0x000fea000383ffff */
.L_x_62:
[----:B------:R-:W-:-:S07]  /*7e20*/  MOV R2, UR46 ;  /* 0x0000002e00027c02 */ /* 0x000fce0008000f00 */
.L_x_141:
[----:B-1----:R1:W2:Y:S02]  /*7e30*/  SYNCS.PHASECHK.TRANS64.TRYWAIT P0, [R2+URZ+0xd0], R0 ;  /* 0x0000d000020075a7 */ /* 0x0022a400080011ff */
[----:B--2---:R-:W-:Y:S05]  /*7e40*/  @!P0 NANOSLEEP.SYNCS 0x989680 ;  /* 0x009896800000895d */ /* 0x004fea0003900000 */
[----:B------:R-:W2:Y:S02]  /*7e50*/  @!P0 SYNCS.PHASECHK.TRANS64 P0, [R2+URZ+0xd0], R0 ;  /* 0x0000d000020085a7 */ /* 0x000ea400080010ff */
[----:B--2---:R-:W-:Y:S05]  /*7e60*/  @!P0 BRA `(.L_x_141) ;  /* 0xfffffffc00f08947 */ /* 0x004fea000383ffff */
[----:B------:R-:W-:Y:S05]  /*7e70*/  BRA `(.L_x_142) ;  /* 0xffffffb800587947 */ /* 0x000fea000383ffff */
.L_x_65:
[----:B------:R-:W-:Y:S07]  /*7e80*/  MOV R0, UR7 ;  /* 0x0000000700007c02 */ /* 0x000fee0008000f00 */
.L_x_143:
[----:B-1----:R1:W2:Y:S02]  /*7e90*/  SYNCS.PHASECHK.TRANS64.TRYWAIT P0, [R0+URZ], R2 ;  /* 0x00000002000075a7 */ /* 0x0022a400080011ff */
[----:B--2---:R-:W-:Y:S05]  /*7ea0*/  @!P0 NANOSLEEP.SYNCS 0x989680 ;  /* 0x009896800000895d */ /* 0x004fea0003900000 */
[----:B------:R-:W2:Y:S02]  /*7eb0*/  @!P0 SYNCS.PHASECHK.TRANS64 P0, [R0+URZ], R2 ;  /* 0x00000002000085a7 */ /* 0x000ea400080010ff */
[----:B--2---:R-:W-:Y:S05]  /*7ec0*/  @!P0 BRA `(.L_x_143) ;  /* 0xfffffffc00f08947 */ /* 0x004fea000383ffff */
[----:B------:R-:W-:Y:S05]  /*7ed0*/  BRA `(.L_x_64) ;  /* 0xffffffb800747947 */ /* 0x000fea000383ffff */
.L_x_68:
[----:B------:R-:W-:-:S07]  /*7ee0*/  MOV R0, UR4 ;  /* 0x0000000400007c02 */ /* 0x000fce0008000f00 */
.L_x_144:
[----:B--2---:R2:W4:Y:S02]  /*7ef0*/  SYNCS.PHASECHK.TRANS64.TRYWAIT P0, [R0+URZ], R2 ;  /* 0x00000002000075a7 */ /* 0x00452400080011ff */
[----:B----4-:R-:W-:Y:S05]  /*7f00*/  @!P0 NANOSLEEP.SYNCS 0x989680 ;  /* 0x009896800000895d */ /* 0x010fea0003900000 */
[----:B------:R-:W4:Y:S02]  /*7f10*/  @!P0 SYNCS.PHASECHK.TRANS64 P0, [R0+URZ], R2 ;  /* 0x00000002000085a7 */ /* 0x000f2400080010ff */
[----:B----4-:R-:W-:Y:S05]  /*7f20*/  @!P0 BRA `(.L_x_144) ;  /* 0xfffffffc00f08947 */ /* 0x010fea000383ffff */
[----:B------:R-:W-:Y:S05]  /*7f30*/  BRA `(.L_x_145) ;  /* 0xffffffbc00a07947 */ /* 0x000fea000383ffff */
.L_x_69:
[----:B------:R-:W-:-:S07]  /*7f40*/  MOV R0, UR5 ;  /* 0x0000000500007c02 */ /* 0x000fce0008000f00 */
.L_x_146:
[----:B-1----:R1:W2:Y:S02]  /*7f50*/  SYNCS.PHASECHK.TRANS64.TRYWAIT P0, [R0+URZ], R3 ;  /* 0x00000003000075a7 */ /* 0x0022a400080011ff */
[----:B--2---:R-:W-:Y:S05]  /*7f60*/  @!P0 NANOSLEEP.SYNCS 0x989680 ;  /* 0x009896800000895d */ /* 0x004fea0003900000 */
[----:B------:R-:W2:Y:S02]  /*7f70*/  @!P0 SYNCS.PHASECHK.TRANS64 P0, [R0+URZ], R3 ;  /* 0x00000003000085a7 */ /* 0x000ea400080010ff */
[----:B--2---:R-:W-:Y:S05]  /*7f80*/  @!P0 BRA `(.L_x_146) ;  /* 0xfffffffc00f08947 */ /* 0x004fea000383ffff */
[----:B------:R-:W-:Y:S05]  /*7f90*/  BRA `(.L_x_147) ;  /* 0xffffffbc00ac7947 */ /* 0x000fea000383ffff */
.L_x_70:
[----:B------:R-:W-:-:S07]  /*7fa0*/  MOV R0, UR5 ;  /* 0x0000000500007c02 */ /* 0x000fce0008000f00 */
.L_x_148:
[----:B-1----:R1:W2:Y:S02]  /*7fb0*/  SYNCS.PHASECHK.TRANS64.TRYWAIT P0, [R0+URZ], R3 ;  /* 0x00000003000075a7 */ /* 0x0022a400080011ff */
[----:B--2---:R-:W-:Y:S05]  /*7fc0*/  @!P0 NANOSLEEP.SYNCS 0x989680 ;  /* 0x009896800000895d */ /* 0x004fea0003900000 */
[----:B------:R-:W2:Y:S02]  /*7fd0*/  @!P0 SYNCS.PHASECHK.TRANS64 P0, [R0+URZ], R3 ;  /* 0x00000003000085a7 */ /* 0x000ea400080010ff */
[----:B--2---:R-:W-:Y:S05]  /*7fe0*/  @!P0 BRA `(.L_x_148) ;  /* 0xfffffffc00f08947 */ /* 0x004fea000383ffff */
[----:B------:R-:W-:Y:S05]  /*7ff0*/  BRA `(.L_x_149) ;  /* 0xffffffbc00b87947 */ /* 0x000fea000383ffff */
.L_x_71:
[----:B-1----:R-:W-:-:S07]  /*8000*/  MOV R0, UR4 ;  /* 0x0000000400007c02 */ /* 0x002fce0008000f00 */
.L_x_150:
[----:B-1----:R1:W2:Y:S02]  /*8010*/  SYNCS.PHASECHK.TRANS64.TRYWAIT P0, [R0+URZ], R2 ;  /* 0x00000002000075a7 */ /* 0x0022a400080011ff */
[----:B--2---:R-:W-:Y:S05]  /*8020*/  @!P0 NANOSLEEP.SYNCS 0x989680 ;  /* 0x009896800000895d */ /* 0x004fea0003900000 */
[----:B------:R-:W2:Y:S02]  /*8030*/  @!P0 SYNCS.PHASECHK.TRANS64 P0, [R0+URZ], R2 ;  /* 0x00000002000085a7 */ /* 0x000ea400080010ff */
[----:B--2---:R-:W-:Y:S05]  /*8040*/  @!P0 BRA `(.L_x_150) ;  /* 0xfffffffc00f08947 */ /* 0x004fea000383ffff */
[----:B------:R-:W-:Y:S05]  /*8050*/  BRA `(.L_x_151) ;  /* 0xffffffbc00c47947 */ /* 0x000fea000383ffff */
.L_x_76:
[----:B--2---:R2:W3:Y:S02]  /*8060*/  SYNCS.PHASECHK.TRANS64.TRYWAIT P0, [R8+URZ+0x90], R0 ;  /* 0x00009000080075a7 */ /* 0x0044e400080011ff */
[----:B---3--:R-:W-:Y:S05]  /*8070*/  @!P0 NANOSLEEP.SYNCS 0x989680 ;  /* 0x009896800000895d */ /* 0x008fea0003900000 */
[----:B------:R-:W3:Y:S02]  /*8080*/  @!P0 SYNCS.PHASECHK.TRANS64 P0, [R8+URZ+0x90], R0 ;  /* 0x00009000080085a7 */ /* 0x000ee400080010ff */
[----:B---3--:R-:W-:Y:S05]  /*8090*/  @!P0 BRA `(.L_x_76) ;  /* 0xfffffffc00f08947 */ /* 0x008fea000383ffff */
[----:B------:R-:W-:Y:S05]  /*80a0*/  BRA `(.L_x_152) ;  /* 0xffffffc000e87947 */ /* 0x000fea000383ffff */
.L_x_79:
[----:B--2---:R-:W-:Y:S07]  /*80b0*/  MOV R0, UR24 ;  /* 0x0000001800007c02 */ /* 0x004fee0008000f00 */
.L_x_153:
[----:B--2---:R2:W3:Y:S02]  /*80c0*/  SYNCS.PHASECHK.TRANS64.TRYWAIT P1, [R0+URZ+0x88], R2 ;  /* 0x00008802000075a7 */ /* 0x0044e400080211ff */
[----:B---3--:R-:W-:Y:S05]  /*80d0*/  @!P1 NANOSLEEP.SYNCS 0x989680 ;  /* 0x009896800000995d */ /* 0x008fea0003900000 */
[----:B------:R-:W3:Y:S02]  /*80e0*/  @!P1 SYNCS.PHASECHK.TRANS64 P1, [R0+URZ+0x88], R2 ;  /* 0x00008802000095a7 */ /* 0x000ee400080210ff */
[----:B---3--:R-:W-:Y:S05]  /*80f0*/  @!P1 BRA `(.L_x_153) ;  /* 0xfffffffc00f09947 */ /* 0x008fea000383ffff */
[----:B------:R-:W-:Y:S05]  /*8100*/  BRA `(.L_x_78) ;  /* 0xffffffc800607947 */ /* 0x000fea000383ffff */
.L_x_82:
[----:B------:R-:W-:Y:S07]  /*8110*/  MOV R0, UR4 ;  /* 0x0000000400007c02 */ /* 0x000fee0008000f00 */
.L_x_154:
[----:B--2---:R2:W3:Y:S02]  /*8120*/  SYNCS.PHASECHK.TRANS64.TRYWAIT P0, [R0+URZ+0x68], R2 ;  /* 0x00006802000075a7 */ /* 0x0044e400080011ff */
[----:B---3--:R-:W-:Y:S05]  /*8130*/  @!P0 NANOSLEEP.SYNCS 0x989680 ;  /* 0x009896800000895d */ /* 0x008fea0003900000 */
[----:B------:R-:W3:Y:S02]  /*8140*/  @!P0 SYNCS.PHASECHK.TRANS64 P0, [R0+URZ+0x68], R2 ;  /* 0x00006802000085a7 */ /* 0x000ee400080010ff */
[----:B---3--:R-:W-:Y:S05]  /*8150*/  @!P0 BRA `(.L_x_154) ;  /* 0xfffffffc00f08947 */ /* 0x008fea000383ffff */
[----:B------:R-:W-:Y:S05]  /*8160*/  BRA `(.L_x_155) ;  /* 0xffffffc800bc7947 */ /* 0x000fea000383ffff */
.L_x_83:
[----:B------:R-:W-:Y:S07]  /*8170*/  MOV R2, UR5 ;  /* 0x0000000500027c02 */ /* 0x000fee0008000f00 */
.L_x_156:
[----:B--2---:R2:W3:Y:S02]  /*8180*/  SYNCS.PHASECHK.TRANS64.TRYWAIT P0, [R2+URZ+0x68], R0 ;  /* 0x00006800020075a7 */ /* 0x0044e400080011ff */
[----:B---3--:R-:W-:Y:S05]  /*8190*/  @!P0 NANOSLEEP.SYNCS 0x989680 ;  /* 0x009896800000895d */ /* 0x008fea0003900000 */
[----:B------:R-:W3:Y:S02]  /*81a0*/  @!P0 SYNCS.PHASECHK.TRANS64 P0, [R2+URZ+0x68], R0 ;  /* 0x00006800020085a7 */ /* 0x000ee400080010ff */
[----:B---3--:R-:W-:Y:S05]  /*81b0*/  @!P0 BRA `(.L_x_156) ;  /* 0xfffffffc00f08947 */ /* 0x008fea000383ffff */
[----:B------:R-:W-:Y:S05]  /*81c0*/  BRA `(.L_x_157) ;  /* 0xffffffcc00247947 */ /* 0x000fea000383ffff */
.L_x_85:
[----:B------:R-:W-:-:S07]  /*81d0*/  MOV R0, UR4 ;  /* 0x0000000400007c02 */ /* 0x000fce0008000f00 */
.L_x_158:
[----:B---3--:R3:W4:Y:S02]  /*81e0*/  SYNCS.PHASECHK.TRANS64.TRYWAIT P0, [R0+URZ], R2 ;  /* 0x00000002000075a7 */ /* 0x00872400080011ff */
[----:B----4-:R-:W-:Y:S05]  /*81f0*/  @!P0 NANOSLEEP.SYNCS 0x989680 ;  /* 0x009896800000895d */ /* 0x010fea0003900000 */
[----:B------:R-:W4:Y:S02]  /*8200*/  @!P0 SYNCS.PHASECHK.TRANS64 P0, [R0+URZ], R2 ;  /* 0x00000002000085a7 */ /* 0x000f2400080010ff */
[----:B----4-:R-:W-:Y:S05]  /*8210*/  @!P0 BRA `(.L_x_158) ;  /* 0xfffffffc00f08947 */ /* 0x010fea000383ffff */
[----:B------:R-:W-:Y:S05]  /*8220*/  BRA `(.L_x_159) ;  /* 0xffffffcc00b87947 */ /* 0x000fea000383ffff */
.L_x_86:
[----:B------:R-:W-:-:S07]  /*8230*/  MOV R0, UR5 ;  /* 0x0000000500007c02 */ /* 0x000fce0008000f00 */
.L_x_160:
[----:B--2---:R2:W3:Y:S02]  /*8240*/  SYNCS.PHASECHK.TRANS64.TRYWAIT P0, [R0+URZ], R2 ;  /* 0x00000002000075a7 */ /* 0x0044e400080011ff */
[----:B---3--:R-:W-:Y:S05]  /*8250*/  @!P0 NANOSLEEP.SYNCS 0x989680 ;  /* 0x009896800000895d */ /* 0x008fea0003900000 */
[----:B------:R-:W3:Y:S02]  /*8260*/  @!P0 SYNCS.PHASECHK.TRANS64 P0, [R0+URZ], R2 ;  /* 0x00000002000085a7 */ /* 0x000ee400080010ff */
[----:B---3--:R-:W-:Y:S05]  /*8270*/  @!P0 BRA `(.L_x_160) ;  /* 0xfffffffc00f08947 */ /* 0x008fea000383ffff */
[----:B------:R-:W-:Y:S05]  /*8280*/  BRA `(.L_x_161) ;  /* 0xffffffcc00c47947 */ /* 0x000fea000383ffff */
.L_x_88:
[----:B-1----:R1:W2:Y:S02]  /*8290*/  SYNCS.PHASECHK.TRANS64.TRYWAIT P0, [R0+URZ+0x90], R2 ;  /* 0x00009002000075a7 */ /* 0x0022a400080011ff */
[----:B--2---:R-:W-:Y:S05]  /*82a0*/  @!P0 NANOSLEEP.SYNCS 0x989680 ;  /* 0x009896800000895d */ /* 0x004fea0003900000 */
[----:B------:R-:W2:Y:S02]  /*82b0*/  @!P0 SYNCS.PHASECHK.TRANS64 P0, [R0+URZ+0x90], R2 ;  /* 0x00009002000085a7 */ /* 0x000ea400080010ff */
[----:B--2---:R-:W-:Y:S05]  /*82c0*/  @!P0 BRA `(.L_x_88) ;  /* 0xfffffffc00f08947 */ /* 0x004fea000383ffff */
[----:B------:R-:W-:Y:S05]  /*82d0*/  BRA `(.L_x_162) ;  /* 0xffffffd000b07947 */ /* 0x000fea000383ffff */
.L_x_98:
[----:B-1----:R1:W3:Y:S02]  /*82e0*/  SYNCS.PHASECHK.TRANS64.TRYWAIT P1, [R2+URZ+0x50], R4 ;  /* 0x00005004020075a7 */ /* 0x0022e400080211ff */
[----:B---3--:R-:W-:Y:S05]  /*82f0*/  @!P1 NANOSLEEP.SYNCS 0x989680 ;  /* 0x009896800000995d */ /* 0x008fea0003900000 */
[----:B------:R-:W3:Y:S02]  /*8300*/  @!P1 SYNCS.PHASECHK.TRANS64 P1, [R2+URZ+0x50], R4 ;  /* 0x00005004020095a7 */ /* 0x000ee400080210ff */
[----:B---3--:R-:W-:Y:S05]  /*8310*/  @!P1 BRA `(.L_x_98) ;  /* 0xfffffffc00f09947 */ /* 0x008fea000383ffff */
[----:B------:R-:W-:Y:S05]  /*8320*/  BRA `(.L_x_97) ;  /* 0xffffffe000207947 */ /* 0x000fea000383ffff */
.L_x_100:
[----:B-1----:R1:W2:Y:S02]  /*8330*/  SYNCS.PHASECHK.TRANS64.TRYWAIT P0, [R27+URZ+0xb0], R3 ;  /* 0x0000b0031b0075a7 */ /* 0x0022a400080011ff */
[----:B--2---:R-:W-:Y:S05]  /*8340*/  @!P0 NANOSLEEP.SYNCS 0x989680 ;  /* 0x009896800000895d */ /* 0x004fea0003900000 */
[----:B------:R-:W2:Y:S02]  /*8350*/  @!P0 SYNCS.PHASECHK.TRANS64 P0, [R27+URZ+0xb0], R3 ;  /* 0x0000b0031b0085a7 */ /* 0x000ea400080010ff */
[----:B--2---:R-:W-:Y:S05]  /*8360*/  @!P0 BRA `(.L_x_100) ;  /* 0xfffffffc00f08947 */ /* 0x004fea000383ffff */
[----:B------:R-:W-:Y:S05]  /*8370*/  BRA `(.L_x_99) ;  /* 0xffffffe000707947 */ /* 0x000fea000383ffff */
.L_x_111:
[----:B-1----:R1:W2:Y:S02]  /*8380*/  SYNCS.PHASECHK.TRANS64.TRYWAIT P0, [R2+URZ+0x50], R63 ;  /* 0x0000503f020075a7 */ /* 0x0022a400080011ff */
[----:B--2---:R-:W-:Y:S05]  /*8390*/  @!P0 NANOSLEEP.SYNCS 0x989680 ;  /* 0x009896800000895d */ /* 0x004fea0003900000 */
[----:B------:R-:W2:Y:S02]  /*83a0*/  @!P0 SYNCS.PHASECHK.TRANS64 P0, [R2+URZ+0x50], R63 ;  /* 0x0000503f020085a7 */ /* 0x000ea400080010ff */
[----:B--2---:R-:W-:Y:S05]  /*83b0*/  @!P0 BRA `(.L_x_111) ;  /* 0xfffffffc00f08947 */ /* 0x004fea000383ffff */
[----:B------:R-:W-:Y:S05]  /*83c0*/  BRA `(.L_x_110) ;  /* 0xffffffe800847947 */ /* 0x000fea000383ffff */
        .weak           $__internal_0_$__cuda_sm10x_tcgen05_guardrail_trap_col_being_dealloced_not_returned_by_alloc
        .type           $__internal_0_$__cuda_sm10x_tcgen05_guardrail_trap_col_being_dealloced_not_returned_by_alloc,@function
        .size           $__internal_0_$__cuda_sm10x_tcgen05_guardrail_trap_col_being_dealloced_not_returned_by_alloc,($__internal_1_$__cuda_sm10x_tcgen05_guardrail_trap_phase_invalid_during_alloc - $__internal_0_$__cuda_sm10x_tcgen05_guardrail_trap_col_being_dealloced_not_returned_by_alloc)
$__internal_0_$__cuda_sm10x_tcgen05_guardrail_trap_col_being_dealloced_not_returned_by_alloc:
[----:B------:R-:W-:Y:S05]  /*83d0*/  BPT.TRAP 0x1 ;  /* 0x000000040000795c */ /* 0x000fea0000300000 */
[----:B------:R-:W-:-:S04]  /*83e0*/  HFMA2 R3, -RZ, RZ, 0, 0 ;  /* 0x00000000ff037431 */ /* 0x000fc800000001ff */
[----:B------:R-:W-:Y:S05]  /*83f0*/  RET.REL.NODEC R2 `(_ZN7cutlass13device_kernelINS_4gemm6kernel13GemmUniversalIN4cute5tupleIJiiiiEEENS1_10collective13CollectiveMmaINS1_35MainloopSm100TmaUmmaWarpSpecializedILi5ELi2ELi4ENS5_IJNS4_1CILi2EEENSA_ILi1EEESC_EEEEENS5_IJNSA_ILi64EEESF_NSA_ILi128EEEEEENS_10bfloat16_tENS5_IJlSC_lEEESI_SJ_NS4_8TiledMMAINS4_8MMA_AtomIJNS4_20SM100_MMA_F16BF16_SSISI_SI_fLi64ELi64ELNS4_4UMMA5MajorE0ELSO_0ELNSN_7ScaleInE0ELSP_0EEEEEENS4_6LayoutINS5_IJSC_SC_SC_EEENS5_IJNSA_ILi0EEESU_SU_EEEEENS5_IJNS4_10UnderscoreESX_SX_EEEEENS4_13SM90_TMA_LOADENS4_14ComposedLayoutINS4_7SwizzleILi3ELi4ELi3EEENS4_18smem_ptr_flag_bitsILi16EEENSS_INS5_IJNSA_ILi8EEESF_EEENS5_IJSF_SC_EEEEEEEvNS4_8identityENS4_23SM90_TMA_LOAD_MULTICASTES1A_vS1B_EENS_8epilogue10collective18CollectiveEpilogueINS1E_23Sm100TmaWarpSpecializedILi3ELi2ELi16ELb1ELb0EEEJSH_NS5_IJNSS_ISF_SC_EENSS_INSA_ILi32EEESC_EEEEESI_SJ_SI_SJ_NS1E_6fusion15FusionCallbacksIS1I_NS1N_17LinearCombinationISI_fSI_fLNS_15FloatRoundStyleE2EEESH_S1M_JEEENS4_5SM1004TMEM4LOAD26SM100_TMEM_LOAD_16dp256b4xES10_NS11_INS12_ILi2ELi4ELi3EEES15_NSS_INS5_IJS16_S1K_EEENS5_IJS1K_SC_EEEEEEENS4_17SM75_U32x4_LDSM_NENS4_14SM90_TMA_STOREES21_NS4_17SM90_U32x4_STSM_NENS4_39AutoVectorizingCopyWithAssumedAlignmentILi128EEEEEEvvEEEEvNT_6ParamsE) ;  /* 0xffffff7c02007950 */ /* 0x000fea0003c3ffff */
        .weak           $__internal_1_$__cuda_sm10x_tcgen05_guardrail_trap_phase_invalid_during_alloc
        .type           $__internal_1_$__cuda_sm10x_tcgen05_guardrail_trap_phase_invalid_during_alloc,@function
        .size           $__internal_1_$__cuda_sm10x_tcgen05_guardrail_trap_phase_invalid_during_alloc,($__internal_2_$__cuda_sm10x_tcgen05_guardrail_trap_unallocated_columns_being_dealloced - $__internal_1_$__cuda_sm10x_tcgen05_guardrail_trap_phase_invalid_during_alloc)
$__internal_1_$__cuda_sm10x_tcgen05_guardrail_trap_phase_invalid_during_alloc:
[----:B------:R-:W-:Y:S05]  /*8400*/  BPT.TRAP 0x1 ;  /* 0x000000040000795c */ /* 0x000fea0000300000 */
[----:B------:R-:W-:-:S04]  /*8410*/  MOV R5, 0x0 ;  /* 0x0000000000057802 */ /* 0x000fc80000000f00 */
[----:B------:R-:W-:Y:S05]  /*8420*/  RET.REL.NODEC R4 `(_ZN7cutlass13device_kernelINS_4gemm6kernel13GemmUniversalIN4cute5tupleIJiiiiEEENS1_10collective13CollectiveMmaINS1_35MainloopSm100TmaUmmaWarpSpecializedILi5ELi2ELi4ENS5_IJNS4_1CILi2EEENSA_ILi1EEESC_EEEEENS5_IJNSA_ILi64EEESF_NSA_ILi128EEEEEENS_10bfloat16_tENS5_IJlSC_lEEESI_SJ_NS4_8TiledMMAINS4_8MMA_AtomIJNS4_20SM100_MMA_F16BF16_SSISI_SI_fLi64ELi64ELNS4_4UMMA5MajorE0ELSO_0ELNSN_7ScaleInE0ELSP_0EEEEEENS4_6LayoutINS5_IJSC_SC_SC_EEENS5_IJNSA_ILi0EEESU_SU_EEEEENS5_IJNS4_10UnderscoreESX_SX_EEEEENS4_13SM90_TMA_LOADENS4_14ComposedLayoutINS4_7SwizzleILi3ELi4ELi3EEENS4_18smem_ptr_flag_bitsILi16EEENSS_INS5_IJNSA_ILi8EEESF_EEENS5_IJSF_SC_EEEEEEEvNS4_8identityENS4_23SM90_TMA_LOAD_MULTICASTES1A_vS1B_EENS_8epilogue10collective18CollectiveEpilogueINS1E_23Sm100TmaWarpSpecializedILi3ELi2ELi16ELb1ELb0EEEJSH_NS5_IJNSS_ISF_SC_EENSS_INSA_ILi32EEESC_EEEEESI_SJ_SI_SJ_NS1E_6fusion15FusionCallbacksIS1I_NS1N_17LinearCombinationISI_fSI_fLNS_15FloatRoundStyleE2EEESH_S1M_JEEENS4_5SM1004TMEM4LOAD26SM100_TMEM_LOAD_16dp256b4xES10_NS11_INS12_ILi2ELi4ELi3EEES15_NSS_INS5_IJS16_S1K_EEENS5_IJS1K_SC_EEEEEEENS4_17SM75_U32x4_LDSM_NENS4_14SM90_TMA_STOREES21_NS4_17SM90_U32x4_STSM_NENS4_39AutoVectorizingCopyWithAssumedAlignmentILi128EEEEEEvvEEEEvNT_6ParamsE) ;  /* 0xffffff7804f47950 */ /* 0x000fea0003c3ffff */
        .weak           $__internal_2_$__cuda_sm10x_tcgen05_guardrail_trap_unallocated_columns_being_dealloced
        .type           $__internal_2_$__cuda_sm10x_tcgen05_guardrail_trap_unallocated_columns_being_dealloced,@function
        .size           $__internal_2_$__cuda_sm10x_tcgen05_guardrail_trap_unallocated_columns_being_dealloced,(.L_x_164 - $__internal_2_$__cuda_sm10x_tcgen05_guardrail_trap_unallocated_columns_being_dealloced)
$__internal_2_$__cuda_sm10x_tcgen05_guardrail_trap_unallocated_columns_being_dealloced:
[----:B------:R-:W-:Y:S05]  /*8430*/  BPT.TRAP 0x1 ;  /* 0x000000040000795c */ /* 0x000fea0000300000 */
[----:B------:R-:W-:-:S04]  /*8440*/  HFMA2 R3, -RZ, RZ, 0, 0 ;  /* 0x00000000ff037431 */ /* 0x000fc800000001ff */
[----:B------:R-:W-:Y:S05]  /*8450*/  RET.REL.NODEC R2 `(_ZN7cutlass13device_kernelINS_4gemm6kernel13GemmUniversalIN4cute5tupleIJiiiiEEENS1_10collective13CollectiveMmaINS1_35MainloopSm100TmaUmmaWarpSpecializedILi5ELi2ELi4ENS5_IJNS4_1CILi2EEENSA_ILi1EEESC_EEEEENS5_IJNSA_ILi64EEESF_NSA_ILi128EEEEEENS_10bfloat16_tENS5_IJlSC_lEEESI_SJ_NS4_8TiledMMAINS4_8MMA_AtomIJNS4_20SM100_MMA_F16BF16_SSISI_SI_fLi64ELi64ELNS4_4UMMA5MajorE0ELSO_0ELNSN_7ScaleInE0ELSP_0EEEEEENS4_6LayoutINS5_IJSC_SC_SC_EEENS5_IJNSA_ILi0EEESU_SU_EEEEENS5_IJNS4_10UnderscoreESX_SX_EEEEENS4_13SM90_TMA_LOADENS4_14ComposedLayoutINS4_7SwizzleILi3ELi4ELi3EEENS4_18smem_ptr_flag_bitsILi16EEENSS_INS5_IJNSA_ILi8EEESF_EEENS5_IJSF_SC_EEEEEEEvNS4_8identityENS4_23SM90_TMA_LOAD_MULTICASTES1A_vS1B_EENS_8epilogue10collective18CollectiveEpilogueINS1E_23Sm100TmaWarpSpecializedILi3ELi2ELi16ELb1ELb0EEEJSH_NS5_IJNSS_ISF_SC_EENSS_INSA_ILi32EEESC_EEEEESI_SJ_SI_SJ_NS1E_6fusion15FusionCallbacksIS1I_NS1N_17LinearCombinationISI_fSI_fLNS_15FloatRoundStyleE2EEESH_S1M_JEEENS4_5SM1004TMEM4LOAD26SM100_TMEM_LOAD_16dp256b4xES10_NS11_INS12_ILi2ELi4ELi3EEES15_NSS_INS5_IJS16_S1K_EEENS5_IJS1K_SC_EEEEEEENS4_17SM75_U32x4_LDSM_NENS4_14SM90_TMA_STOREES21_NS4_17SM90_U32x4_STSM_NENS4_39AutoVectorizingCopyWithAssumedAlignmentILi128EEEEEEvvEEEEvNT_6ParamsE) ;  /* 0xffffff7802e87950 */ /* 0x000fea0003c3ffff */
.L_x_163:
[----:B------:R-:W-:-:S00]  /*8460*/  BRA `(.L_x_163) ;  /* 0xfffffffc00fc7947 */ /* 0x000fc0000383ffff */
[----:B------:R-:W-:-:S00]  /*8470*/  NOP ;  /* 0x0000000000007918 */ /* 0x000fc00000000000 */
        /* <DEDUP_REMOVED lines=8> */
.L_x_164:


//--------------------- .nv.global.init           --------------------------
	.section	.nv.global.init,"aw",@progbits
.nv.global.init:
	.type		$str$27,@object
	.size		$str$27,($str$28 - $str$27)
$str$27:
        /*0000*/ 	.byte	0x28, 0x61, 0x64, 0x64, 0x72, 0x65, 0x73, 0x73, 0x20, 0x26, 0x20, 0x6d, 0x61, 0x73, 0x6b, 0x29
        /*0010*/ 	.byte	0x20, 0x3d, 0x3d, 0x20, 0x30, 0x00
	.type		$str$28,@object
	.size		$str$28,($str$26 - $str$28)
$str$28:
        /*0016*/ 	.byte	0x2f, 0x74, 0x6d, 0x70, 0x2f, 0x63, 0x75, 0x74, 0x6c, 0x61, 0x73, 0x73, 0x5f, 0x73, 0x77, 0x65
        /*0026*/ 	.byte	0x65, 0x70, 0x5f, 0x73, 0x72, 0x63, 0x2f, 0x69, 0x6e, 0x63, 0x6c, 0x75, 0x64, 0x65, 0x2f, 0x63
        /*0036*/ 	.byte	0x75, 0x74, 0x65, 0x2f, 0x70, 0x6f, 0x69, 0x6e, 0x74, 0x65, 0x72, 0x5f, 0x66, 0x6c, 0x61, 0x67
        /*0046*/ 	.byte	0x67, 0x65, 0x64, 0x2e, 0x68, 0x70, 0x70, 0x00
	.type		$str$26,@object
	.size		$str$26,($str$25 - $str$26)
$str$26:
        /*004e*/ 	.byte	0x2f, 0x74, 0x6d, 0x70, 0x2f, 0x63, 0x75, 0x74, 0x6c, 0x61, 0x73, 0x73, 0x5f, 0x73, 0x77, 0x65
        /*005e*/ 	.byte	0x65, 0x70, 0x5f, 0x73, 0x72, 0x63, 0x2f, 0x69, 0x6e, 0x63, 0x6c, 0x75, 0x64, 0x65, 0x2f, 0x63
        /*006e*/ 	.byte	0x75, 0x74, 0x65, 0x2f, 0x61, 0x74, 0x6f, 0x6d, 0x2f, 0x63, 0x6f, 0x70, 0x79, 0x5f, 0x74, 0x72
        /*007e*/ 	.byte	0x61, 0x69, 0x74, 0x73, 0x5f, 0x73, 0x6d, 0x31, 0x30, 0x30, 0x2e, 0x68, 0x70, 0x70, 0x00
	.type		$str$25,@object
	.size		$str$25,(__unnamed_1 - $str$25)
$str$25:
        /*008d*/ 	.byte	0x28, 0x28, 0x75, 0x69, 0x6e, 0x74, 0x33, 0x32, 0x5f, 0x74, 0x28, 0x74, 0x68, 0x72, 0x65, 0x61
        /*009d*/ 	.byte	0x64, 0x49, 0x64, 0x78, 0x2e, 0x78, 0x29, 0x20, 0x2f, 0x20, 0x33, 0x32, 0x29, 0x20, 0x25, 0x20
        /*00ad*/ 	.byte	0x34, 0x29, 0x20, 0x3d, 0x3d, 0x20, 0x28, 0x28, 0x28, 0x74, 0x6d, 0x65, 0x6d, 0x5f, 0x61, 0x64
        /*00bd*/ 	.byte	0x64, 0x72, 0x20, 0x3e, 0x3e, 0x20, 0x31, 0x36, 0x29, 0x20, 0x2f, 0x20, 0x33, 0x32, 0x29, 0x20
        /*00cd*/ 	.byte	0x25, 0x20, 0x34, 0x29, 0x00
	.type		__unnamed_1,@object
	.size		__unnamed_1,(__unnamed_2 - __unnamed_1)
__unnamed_1:
        /*00d2*/ 	.byte	0x61, 0x75, 0x74, 0x6f, 0x20, 0x63, 0x75, 0x74, 0x65, 0x3a, 0x3a, 0x61, 0x73, 0x5f, 0x70, 0x6f
        /* <DEDUP_REMOVED lines=24> */
        /*0262*/ 	.byte	0x30, 0x34, 0x38, 0x3e, 0x3e, 0x3e, 0x3e, 0x5d, 0x00
	.type		__unnamed_2,@object
	.size		__unnamed_2,(.L_2 - __unnamed_2)
__unnamed_2:
        /* <DEDUP_REMOVED lines=45> */
        /*053b*/ 	.byte	0x3e, 0x3e, 0x3e, 0x5d, 0x00
.L_2:


//--------------------- .nv.shared._ZN7cutlass13device_kernelINS_4gemm6kernel13GemmUniversalIN4cute5tupleIJiiiiEEENS1_10collective13CollectiveMmaINS1_35MainloopSm100TmaUmmaWarpSpecializedILi5ELi2ELi4ENS5_IJNS4_1CILi2EEENSA_ILi1EEESC_EEEEENS5_IJNSA_ILi64EEESF_NSA_ILi128EEEEEENS_10bfloat16_tENS5_IJlSC_lEEESI_SJ_NS4_8TiledMMAINS4_8MMA_AtomIJNS4_20SM100_MMA_F16BF16_SSISI_SI_fLi64ELi64ELNS4_4UMMA5MajorE0ELSO_0ELNSN_7ScaleInE0ELSP_0EEEEEENS4_6LayoutINS5_IJSC_SC_SC_EEENS5_IJNSA_ILi0EEESU_SU_EEEEENS5_IJNS4_10UnderscoreESX_SX_EEEEENS4_13SM90_TMA_LOADENS4_14ComposedLayoutINS4_7SwizzleILi3ELi4ELi3EEENS4_18smem_ptr_flag_bitsILi16EEENSS_INS5_IJNSA_ILi8EEESF_EEENS5_IJSF_SC_EEEEEEEvNS4_8identityENS4_23SM90_TMA_LOAD_MULTICASTES1A_vS1B_EENS_8epilogue10collective18CollectiveEpilogueINS1E_23Sm100TmaWarpSpecializedILi3ELi2ELi16ELb1ELb0EEEJSH_NS5_IJNSS_ISF_SC_EENSS_INSA_ILi32EEESC_EEEEESI_SJ_SI_SJ_NS1E_6fusion15FusionCallbacksIS1I_NS1N_17LinearCombinationISI_fSI_fLNS_15FloatRoundStyleE2EEESH_S1M_JEEENS4_5SM1004TMEM4LOAD26SM100_TMEM_LOAD_16dp256b4xES10_NS11_INS12_ILi2ELi4ELi3EEES15_NSS_INS5_IJS16_S1K_EEENS5_IJS1K_SC_EEEEEEENS4_17SM75_U32x4_LDSM_NENS4_14SM90_TMA_STOREES21_NS4_17SM90_U32x4_STSM_NENS4_39AutoVectorizingCopyWithAssumedAlignmentILi128EEEEEEvvEEEEvNT_6ParamsE --------------------------
	.section	.nv.shared._ZN7cutlass13device_kernelINS_4gemm6kernel13GemmUniversalIN4cute5tupleIJiiiiEEENS1_10collective13CollectiveMmaINS1_35MainloopSm100TmaUmmaWarpSpecializedILi5ELi2ELi4ENS5_IJNS4_1CILi2EEENSA_ILi1EEESC_EEEEENS5_IJNSA_ILi64EEESF_NSA_ILi128EEEEEENS_10bfloat16_tENS5_IJlSC_lEEESI_SJ_NS4_8TiledMMAINS4_8MMA_AtomIJNS4_20SM100_MMA_F16BF16_SSISI_SI_fLi64ELi64ELNS4_4UMMA5MajorE0ELSO_0ELNSN_7ScaleInE0ELSP_0EEEEEENS4_6LayoutINS5_IJSC_SC_SC_EEENS5_IJNSA_ILi0EEESU_SU_EEEEENS5_IJNS4_10UnderscoreESX_SX_EEEEENS4_13SM90_TMA_LOADENS4_14ComposedLayoutINS4_7SwizzleILi3ELi4ELi3EEENS4_18smem_ptr_flag_bitsILi16EEENSS_INS5_IJNSA_ILi8EEESF_EEENS5_IJSF_SC_EEEEEEEvNS4_8identityENS4_23SM90_TMA_LOAD_MULTICASTES1A_vS1B_EENS_8epilogue10collective18CollectiveEpilogueINS1E_23Sm100TmaWarpSpecializedILi3ELi2ELi16ELb1ELb0EEEJSH_NS5_IJNSS_ISF_SC_EENSS_INSA_ILi32EEESC_EEEEESI_SJ_SI_SJ_NS1E_6fusion15FusionCallbacksIS1I_NS1N_17LinearCombinationISI_fSI_fLNS_15FloatRoundStyleE2EEESH_S1M_JEEENS4_5SM1004TMEM4LOAD26SM100_TMEM_LOAD_16dp256b4xES10_NS11_INS12_ILi2ELi4ELi3EEES15_NSS_INS5_IJS16_S1K_EEENS5_IJS1K_SC_EEEEEEENS4_17SM75_U32x4_LDSM_NENS4_14SM90_TMA_STOREES21_NS4_17SM90_U32x4_STSM_NENS4_39AutoVectorizingCopyWithAssumedAlignmentILi128EEEEEEvvEEEEvNT_6ParamsE,"aw",@nobits
	.sectionflags	@""
	.align	16
	.zero		1024


//--------------------- .nv.shared.reserved.0     --------------------------
	.section	.nv.shared.reserved.0,"aw",@nobits
	.weak		__nv_reservedSMEM_offset_0_alias
	.size		__nv_reservedSMEM_offset_0_alias, 0, 64
	.other		__nv_reservedSMEM_offset_0_alias,@"STO_CUDA_RESERVED_SHARED STV_DEFAULT"
__nv_reservedSMEM_offset_0_alias:
	.zero		0
.nv.shared.reserved.0:
	.zero		64
	.weak		__nv_reservedSMEM_tcgen05_partition
	.type		__nv_reservedSMEM_tcgen05_partition,@object
	.size		__nv_reservedSMEM_tcgen05_partition,(.L_0 - __nv_reservedSMEM_tcgen05_partition)
__nv_reservedSMEM_tcgen05_partition:
	.zero		32
.L_0:


//--------------------- .nv.global                --------------------------
	.section	.nv.global,"aw",@nobits
.nv.global:
	.type		_ZN39_INTERNAL_3e7691c2_4_k_cu_3c757ae1_78294cute1_E,@object
	.size		_ZN39_INTERNAL_3e7691c2_4_k_cu_3c757ae1_78294cute1_E,(_ZN39_INTERNAL_3e7691c2_4_k_cu_3c757ae1_78294cuda3std3__45__cpo6cbeginE - _ZN39_INTERNAL_3e7691c2_4_k_cu_3c757ae1_78294cute1_E)
_ZN39_INTERNAL_3e7691c2_4_k_cu_3c757ae1_78294cute1_E:
	.zero		1
	.type		_ZN39_INTERNAL_3e7691c2_4_k_cu_3c757ae1_78294cuda3std3__45__cpo6cbeginE,@object
	.size		_ZN39_INTERNAL_3e7691c2_4_k_cu_3c757ae1_78294cuda3std3__45__cpo6cbeginE,(_ZN39_INTERNAL_3e7691c2_4_k_cu_3c757ae1_78294cuda3std3__48in_placeE - _ZN39_INTERNAL_3e7691c2_4_k_cu_3c757ae1_78294cuda3std3__45__cpo6cbeginE)
_ZN39_INTERNAL_3e7691c2_4_k_cu_3c757ae1_78294cuda3std3__45__cpo6cbeginE:
	.zero		1
	.type		_ZN39_INTERNAL_3e7691c2_4_k_cu_3c757ae1_78294cuda3std3__48in_placeE,@object
	.size		_ZN39_INTERNAL_3e7691c2_4_k_cu_3c757ae1_78294cuda3std3__48in_placeE,(_ZN39_INTERNAL_3e7691c2_4_k_cu_3c757ae1_78294cuda3std6ranges3__45__cpo9iter_moveE - _ZN39_INTERNAL_3e7691c2_4_k_cu_3c757ae1_78294cuda3std3__48in_placeE)
_ZN39_INTERNAL_3e7691c2_4_k_cu_3c757ae1_78294cuda3std3__48in_placeE:
	.zero		1
	.type		_ZN39_INTERNAL_3e7691c2_4_k_cu_3c757ae1_78294cuda3std6ranges3__45__cpo9iter_moveE,@object
	.size		_ZN39_INTERNAL_3e7691c2_4_k_cu_3c757ae1_78294cuda3std6ranges3__45__cpo9iter_moveE,(_ZN39_INTERNAL_3e7691c2_4_k_cu_3c757ae1_78294cuda3std3__45__cpo5beginE - _ZN39_INTERNAL_3e7691c2_4_k_cu_3c757ae1_78294cuda3std6ranges3__45__cpo9iter_moveE)
_ZN39_INTERNAL_3e7691c2_4_k_cu_3c757ae1_78294cuda3std6ranges3__45__cpo9iter_moveE:
	.zero		1
	.type		_ZN39_INTERNAL_3e7691c2_4_k_cu_3c757ae1_78294cuda3std3__45__cpo5beginE,@object
	.size		_ZN39_INTERNAL_3e7691c2_4_k_cu_3c757ae1_78294cuda3std3__45__cpo5beginE,(_ZN39_INTERNAL_3e7691c2_4_k_cu_3c757ae1_78294cuda3std3__441_GLOBAL__N__3e7691c2_4_k_cu_3c757ae1_78296ignoreE - _ZN39_INTERNAL_3e7691c2_4_k_cu_3c757ae1_78294cuda3std3__45__cpo5beginE)
_ZN39_INTERNAL_3e7691c2_4_k_cu_3c757ae1_78294cuda3std3__45__cpo5beginE:
	.zero		1
	.type		_ZN39_INTERNAL_3e7691c2_4_k_cu_3c757ae1_78294cuda3std3__441_GLOBAL__N__3e7691c2_4_k_cu_3c757ae1_78296ignoreE,@object
	.size		_ZN39_INTERNAL_3e7691c2_4_k_cu_3c757ae1_78294cuda3std3__441_GLOBAL__N__3e7691c2_4_k_cu_3c757ae1_78296ignoreE,(_ZN39_INTERNAL_3e7691c2_4_k_cu_3c757ae1_78294cute7productE - _ZN39_INTERNAL_3e7691c2_4_k_cu_3c757ae1_78294cuda3std3__441_GLOBAL__N__3e7691c2_4_k_cu_3c757ae1_78296ignoreE)
_ZN39_INTERNAL_3e7691c2_4_k_cu_3c757ae1_78294cuda3std3__441_GLOBAL__N__3e7691c2_4_k_cu_3c757ae1_78296ignoreE:
	.zero		1
	.type		_ZN39_INTERNAL_3e7691c2_4_k_cu_3c757ae1_78294cute7productE,@object
	.size		_ZN39_INTERNAL_3e7691c2_4_k_cu_3c757ae1_78294cute7productE,(_ZN39_INTERNAL_3e7691c2_4_k_cu_3c757ae1_78294cuda3std3__45__cpo3endE - _ZN39_INTERNAL_3e7691c2_4_k_cu_3c757ae1_78294cute7productE)
_ZN39_INTERNAL_3e7691c2_4_k_cu_3c757ae1_78294cute7productE:
	.zero		1
	.type		_ZN39_INTERNAL_3e7691c2_4_k_cu_3c757ae1_78294cuda3std3__45__cpo3endE,@object
	.size		_ZN39_INTERNAL_3e7691c2_4_k_cu_3c757ae1_78294cuda3std3__45__cpo3endE,(_ZN39_INTERNAL_3e7691c2_4_k_cu_3c757ae1_78294cuda3std3__419piecewise_constructE - _ZN39_INTERNAL_3e7691c2_4_k_cu_3c757ae1_78294cuda3std3__45__cpo3endE)
_ZN39_INTERNAL_3e7691c2_4_k_cu_3c757ae1_78294cuda3std3__45__cpo3endE:
	.zero		1
	.type		_ZN39_INTERNAL_3e7691c2_4_k_cu_3c757ae1_78294cuda3std3__419piecewise_constructE,@object
	.size		_ZN39_INTERNAL_3e7691c2_4_k_cu_3c757ae1_78294cuda3std3__419piecewise_constructE,(_ZN39_INTERNAL_3e7691c2_4_k_cu_3c757ae1_78294cuda3std3__45__cpo4cendE - _ZN39_INTERNAL_3e7691c2_4_k_cu_3c757ae1_78294cuda3std3__419piecewise_constructE)
_ZN39_INTERNAL_3e7691c2_4_k_cu_3c757ae1_78294cuda3std3__419piecewise_constructE:
	.zero		1
	.type		_ZN39_INTERNAL_3e7691c2_4_k_cu_3c757ae1_78294cuda3std3__45__cpo4cendE,@object
	.size		_ZN39_INTERNAL_3e7691c2_4_k_cu_3c757ae1_78294cuda3std3__45__cpo4cendE,(_ZN39_INTERNAL_3e7691c2_4_k_cu_3c757ae1_78294cuda3std6ranges3__45__cpo4swapE - _ZN39_INTERNAL_3e7691c2_4_k_cu_3c757ae1_78294cuda3std3__45__cpo4cendE)
_ZN39_INTERNAL_3e7691c2_4_k_cu_3c757ae1_78294cuda3std3__45__cpo4cendE:
	.zero		1
	.type		_ZN39_INTERNAL_3e7691c2_4_k_cu_3c757ae1_78294cuda3std6ranges3__45__cpo4swapE,@object
	.size		_ZN39_INTERNAL_3e7691c2_4_k_cu_3c757ae1_78294cuda3std6ranges3__45__cpo4swapE,(.L_10 - _ZN39_INTERNAL_3e7691c2_4_k_cu_3c757ae1_78294cuda3std6ranges3__45__cpo4swapE)
_ZN39_INTERNAL_3e7691c2_4_k_cu_3c757ae1_78294cuda3std6ranges3__45__cpo4swapE:
	.zero		1
.L_10:


//--------------------- .nv.constant0._ZN7cutlass13device_kernelINS_4gemm6kernel13GemmUniversalIN4cute5tupleIJiiiiEEENS1_10collective13CollectiveMmaINS1_35MainloopSm100TmaUmmaWarpSpecializedILi5ELi2ELi4ENS5_IJNS4_1CILi2EEENSA_ILi1EEESC_EEEEENS5_IJNSA_ILi64EEESF_NSA_ILi128EEEEEENS_10bfloat16_tENS5_IJlSC_lEEESI_SJ_NS4_8TiledMMAINS4_8MMA_AtomIJNS4_20SM100_MMA_F16BF16_SSISI_SI_fLi64ELi64ELNS4_4UMMA5MajorE0ELSO_0ELNSN_7ScaleInE0ELSP_0EEEEEENS4_6LayoutINS5_IJSC_SC_SC_EEENS5_IJNSA_ILi0EEESU_SU_EEEEENS5_IJNS4_10UnderscoreESX_SX_EEEEENS4_13SM90_TMA_LOADENS4_14ComposedLayoutINS4_7SwizzleILi3ELi4ELi3EEENS4_18smem_ptr_flag_bitsILi16EEENSS_INS5_IJNSA_ILi8EEESF_EEENS5_IJSF_SC_EEEEEEEvNS4_8identityENS4_23SM90_TMA_LOAD_MULTICASTES1A_vS1B_EENS_8epilogue10collective18CollectiveEpilogueINS1E_23Sm100TmaWarpSpecializedILi3ELi2ELi16ELb1ELb0EEEJSH_NS5_IJNSS_ISF_SC_EENSS_INSA_ILi32EEESC_EEEEESI_SJ_SI_SJ_NS1E_6fusion15FusionCallbacksIS1I_NS1N_17LinearCombinationISI_fSI_fLNS_15FloatRoundStyleE2EEESH_S1M_JEEENS4_5SM1004TMEM4LOAD26SM100_TMEM_LOAD_16dp256b4xES10_NS11_INS12_ILi2ELi4ELi3EEES15_NSS_INS5_IJS16_S1K_EEENS5_IJS1K_SC_EEEEEEENS4_17SM75_U32x4_LDSM_NENS4_14SM90_TMA_STOREES21_NS4_17SM90_U32x4_STSM_NENS4_39AutoVectorizingCopyWithAssumedAlignmentILi128EEEEEEvvEEEEvNT_6ParamsE --------------------------
	.section	.nv.constant0._ZN7cutlass13device_kernelINS_4gemm6kernel13GemmUniversalIN4cute5tupleIJiiiiEEENS1_10collective13CollectiveMmaINS1_35MainloopSm100TmaUmmaWarpSpecializedILi5ELi2ELi4ENS5_IJNS4_1CILi2EEENSA_ILi1EEESC_EEEEENS5_IJNSA_ILi64EEESF_NSA_ILi128EEEEEENS_10bfloat16_tENS5_IJlSC_lEEESI_SJ_NS4_8TiledMMAINS4_8MMA_AtomIJNS4_20SM100_MMA_F16BF16_SSISI_SI_fLi64ELi64ELNS4_4UMMA5MajorE0ELSO_0ELNSN_7ScaleInE0ELSP_0EEEEEENS4_6LayoutINS5_IJSC_SC_SC_EEENS5_IJNSA_ILi0EEESU_SU_EEEEENS5_IJNS4_10UnderscoreESX_SX_EEEEENS4_13SM90_TMA_LOADENS4_14ComposedLayoutINS4_7SwizzleILi3ELi4ELi3EEENS4_18smem_ptr_flag_bitsILi16EEENSS_INS5_IJNSA_ILi8EEESF_EEENS5_IJSF_SC_EEEEEEEvNS4_8identityENS4_23SM90_TMA_LOAD_MULTICASTES1A_vS1B_EENS_8epilogue10collective18CollectiveEpilogueINS1E_23Sm100TmaWarpSpecializedILi3ELi2ELi16ELb1ELb0EEEJSH_NS5_IJNSS_ISF_SC_EENSS_INSA_ILi32EEESC_EEEEESI_SJ_SI_SJ_NS1E_6fusion15FusionCallbacksIS1I_NS1N_17LinearCombinationISI_fSI_fLNS_15FloatRoundStyleE2EEESH_S1M_JEEENS4_5SM1004TMEM4LOAD26SM100_TMEM_LOAD_16dp256b4xES10_NS11_INS12_ILi2ELi4ELi3EEES15_NSS_INS5_IJS16_S1K_EEENS5_IJS1K_SC_EEEEEEENS4_17SM75_U32x4_LDSM_NENS4_14SM90_TMA_STOREES21_NS4_17SM90_U32x4_STSM_NENS4_39AutoVectorizingCopyWithAssumedAlignmentILi128EEEEEEvvEEEEvNT_6ParamsE,"a",@progbits
	.sectionflags	@""
	.align	4
.nv.constant0._ZN7cutlass13device_kernelINS_4gemm6kernel13GemmUniversalIN4cute5tupleIJiiiiEEENS1_10collective13CollectiveMmaINS1_35MainloopSm100TmaUmmaWarpSpecializedILi5ELi2ELi4ENS5_IJNS4_1CILi2EEENSA_ILi1EEESC_EEEEENS5_IJNSA_ILi64EEESF_NSA_ILi128EEEEEENS_10bfloat16_tENS5_IJlSC_lEEESI_SJ_NS4_8TiledMMAINS4_8MMA_AtomIJNS4_20SM100_MMA_F16BF16_SSISI_SI_fLi64ELi64ELNS4_4UMMA5MajorE0ELSO_0ELNSN_7ScaleInE0ELSP_0EEEEEENS4_6LayoutINS5_IJSC_SC_SC_EEENS5_IJNSA_ILi0EEESU_SU_EEEEENS5_IJNS4_10UnderscoreESX_SX_EEEEENS4_13SM90_TMA_LOADENS4_14ComposedLayoutINS4_7SwizzleILi3ELi4ELi3EEENS4_18smem_ptr_flag_bitsILi16EEENSS_INS5_IJNSA_ILi8EEESF_EEENS5_IJSF_SC_EEEEEEEvNS4_8identityENS4_23SM90_TMA_LOAD_MULTICASTES1A_vS1B_EENS_8epilogue10collective18CollectiveEpilogueINS1E_23Sm100TmaWarpSpecializedILi3ELi2ELi16ELb1ELb0EEEJSH_NS5_IJNSS_ISF_SC_EENSS_INSA_ILi32EEESC_EEEEESI_SJ_SI_SJ_NS1E_6fusion15FusionCallbacksIS1I_NS1N_17LinearCombinationISI_fSI_fLNS_15FloatRoundStyleE2EEESH_S1M_JEEENS4_5SM1004TMEM4LOAD26SM100_TMEM_LOAD_16dp256b4xES10_NS11_INS12_ILi2ELi4ELi3EEES15_NSS_INS5_IJS16_S1K_EEENS5_IJS1K_SC_EEEEEEENS4_17SM75_U32x4_LDSM_NENS4_14SM90_TMA_STOREES21_NS4_17SM90_U32x4_STSM_NENS4_39AutoVectorizingCopyWithAssumedAlignmentILi128EEEEEEvvEEEEvNT_6ParamsE:
	.zero		2944


//--------------------- SYMBOLS --------------------------

	.type		.nv.reservedSmem.offset0,@object
	.size		.nv.reservedSmem.offset0,0x4
	.type		.nv.reservedSmem.cap,@object
	.size		.nv.reservedSmem.cap,0x4
	.type		__assertfail,@function
